//
// Generated by NVIDIA NVVM Compiler
//
// Compiler Build ID: CL-36424714
// Cuda compilation tools, release 13.0, V13.0.88
// Based on NVVM 20.0.0
//

.version 9.0
.target sm_100
.address_size 64

	// .globl	_Z18judge_flipping_comPfS_S_S_S_ifi
.extern .func  (.param .b32 func_retval0) vprintf
(
	.param .b64 vprintf_param_0,
	.param .b64 vprintf_param_1
)
;
.global .align 1 .b8 $str[4] = {37, 100, 32};
.global .align 1 .b8 $str$1[2] = {10};

.visible .entry _Z18judge_flipping_comPfS_S_S_S_ifi(
	.param .u64 .ptr .align 1 _Z18judge_flipping_comPfS_S_S_S_ifi_param_0,
	.param .u64 .ptr .align 1 _Z18judge_flipping_comPfS_S_S_S_ifi_param_1,
	.param .u64 .ptr .align 1 _Z18judge_flipping_comPfS_S_S_S_ifi_param_2,
	.param .u64 .ptr .align 1 _Z18judge_flipping_comPfS_S_S_S_ifi_param_3,
	.param .u64 .ptr .align 1 _Z18judge_flipping_comPfS_S_S_S_ifi_param_4,
	.param .u32 _Z18judge_flipping_comPfS_S_S_S_ifi_param_5,
	.param .f32 _Z18judge_flipping_comPfS_S_S_S_ifi_param_6,
	.param .u32 _Z18judge_flipping_comPfS_S_S_S_ifi_param_7
)
{
	.local .align 16 .b8 	__local_depot0[64];
	.reg .b64 	%SP;
	.reg .b64 	%SPL;
	.reg .pred 	%p<61>;
	.reg .b16 	%rs<21>;
	.reg .b32 	%r<183>;
	.reg .b32 	%f<287>;
	.reg .b64 	%rd<139>;

	mov.u64 	%SPL, __local_depot0;
	ld.param.u64 	%rd27, [_Z18judge_flipping_comPfS_S_S_S_ifi_param_0];
	ld.param.u64 	%rd28, [_Z18judge_flipping_comPfS_S_S_S_ifi_param_1];
	ld.param.u64 	%rd29, [_Z18judge_flipping_comPfS_S_S_S_ifi_param_2];
	ld.param.u64 	%rd30, [_Z18judge_flipping_comPfS_S_S_S_ifi_param_3];
	ld.param.u64 	%rd31, [_Z18judge_flipping_comPfS_S_S_S_ifi_param_4];
	ld.param.u32 	%r60, [_Z18judge_flipping_comPfS_S_S_S_ifi_param_5];
	ld.param.f32 	%f80, [_Z18judge_flipping_comPfS_S_S_S_ifi_param_6];
	ld.param.u32 	%r58, [_Z18judge_flipping_comPfS_S_S_S_ifi_param_7];
	cvta.to.global.u64 	%rd1, %rd27;
	cvta.to.global.u64 	%rd2, %rd30;
	cvta.to.global.u64 	%rd3, %rd31;
	cvta.to.global.u64 	%rd4, %rd29;
	cvta.to.global.u64 	%rd5, %rd28;
	add.u64 	%rd6, %SPL, 0;
	mov.u32 	%r61, %ctaid.x;
	mov.u32 	%r62, %ntid.x;
	mov.u32 	%r63, %tid.x;
	mad.lo.s32 	%r1, %r61, %r62, %r63;
	add.s32 	%r2, %r58, 16;
	mov.b32 	%r164, 0;
	st.local.v4.u32 	[%rd6], {%r164, %r164, %r164, %r164};
	add.s64 	%rd7, %rd6, 16;
	st.local.v4.u32 	[%rd6+16], {%r164, %r164, %r164, %r164};
	st.local.v4.u32 	[%rd6+32], {%r164, %r164, %r164, %r164};
	st.local.v4.u32 	[%rd6+48], {%r164, %r164, %r164, %r164};
	shl.b32 	%r3, %r1, 12;
	shl.b32 	%r4, %r1, 5;
	and.b32  	%r64, %r1, 2147483647;
	setp.eq.s32 	%p1, %r64, 0;
	shl.b32 	%r65, %r60, 4;
	cvt.rn.f32.s32 	%f1, %r65;
	add.s32 	%r66, %r3, -2048;
	selp.b32 	%r5, 30720, %r66, %p1;
	mov.b16 	%rs17, 0;
	mov.u16 	%rs18, %rs17;
$L__BB0_1:
	add.s32 	%r7, %r164, %r58;
	add.s32 	%r8, %r3, %r7;
	mul.wide.s32 	%rd33, %r8, 4;
	add.s64 	%rd34, %rd5, %rd33;
	ld.global.f32 	%f244, [%rd34];
	setp.ge.s32 	%p2, %r58, %r7;
	@%p2 bra 	$L__BB0_42;
	add.s32 	%r68, %r164, -1;
	shl.b32 	%r9, %r7, 11;
	setp.lt.u32 	%p3, %r68, 7;
	mov.b32 	%r169, 0;
	mov.u32 	%r168, %r58;
	@%p3 bra 	$L__BB0_21;
	and.b32  	%r169, %r164, 2147483640;
	mov.b32 	%r165, 0;
$L__BB0_4:
	.pragma "nounroll";
	add.s32 	%r12, %r165, %r58;
	mul.wide.u32 	%rd35, %r165, 4;
	add.s64 	%rd8, %rd6, %rd35;
	ld.local.u32 	%r70, [%rd8];
	setp.ne.s32 	%p4, %r70, 1;
	@%p4 bra 	$L__BB0_6;
	add.s32 	%r71, %r9, %r12;
	mul.wide.s32 	%rd36, %r71, 4;
	add.s64 	%rd37, %rd1, %rd36;
	ld.global.f32 	%f82, [%rd37];
	add.f32 	%f83, %f82, %f82;
	add.s32 	%r72, %r3, %r12;
	mul.wide.s32 	%rd38, %r72, 4;
	add.s64 	%rd39, %rd4, %rd38;
	ld.global.f32 	%f84, [%rd39];
	fma.rn.f32 	%f244, %f83, %f84, %f244;
$L__BB0_6:
	ld.local.u32 	%r73, [%rd8+4];
	setp.ne.s32 	%p5, %r73, 1;
	cvt.s64.s32 	%rd40, %r12;
	cvt.s64.s32 	%rd41, %r9;
	add.s64 	%rd42, %rd41, %rd40;
	shl.b64 	%rd43, %rd42, 2;
	add.s64 	%rd9, %rd1, %rd43;
	cvt.s64.s32 	%rd44, %r3;
	add.s64 	%rd45, %rd44, %rd40;
	shl.b64 	%rd46, %rd45, 2;
	add.s64 	%rd10, %rd4, %rd46;
	@%p5 bra 	$L__BB0_8;
	ld.global.f32 	%f85, [%rd9+4];
	add.f32 	%f86, %f85, %f85;
	ld.global.f32 	%f87, [%rd10+4];
	fma.rn.f32 	%f244, %f86, %f87, %f244;
$L__BB0_8:
	ld.local.u32 	%r74, [%rd8+8];
	setp.ne.s32 	%p6, %r74, 1;
	@%p6 bra 	$L__BB0_10;
	ld.global.f32 	%f88, [%rd9+8];
	add.f32 	%f89, %f88, %f88;
	ld.global.f32 	%f90, [%rd10+8];
	fma.rn.f32 	%f244, %f89, %f90, %f244;
$L__BB0_10:
	ld.local.u32 	%r75, [%rd8+12];
	setp.ne.s32 	%p7, %r75, 1;
	@%p7 bra 	$L__BB0_12;
	ld.global.f32 	%f91, [%rd9+12];
	add.f32 	%f92, %f91, %f91;
	ld.global.f32 	%f93, [%rd10+12];
	fma.rn.f32 	%f244, %f92, %f93, %f244;
$L__BB0_12:
	ld.local.u32 	%r76, [%rd8+16];
	setp.ne.s32 	%p8, %r76, 1;
	@%p8 bra 	$L__BB0_14;
	ld.global.f32 	%f94, [%rd9+16];
	add.f32 	%f95, %f94, %f94;
	ld.global.f32 	%f96, [%rd10+16];
	fma.rn.f32 	%f244, %f95, %f96, %f244;
$L__BB0_14:
	ld.local.u32 	%r77, [%rd8+20];
	setp.ne.s32 	%p9, %r77, 1;
	@%p9 bra 	$L__BB0_16;
	ld.global.f32 	%f97, [%rd9+20];
	add.f32 	%f98, %f97, %f97;
	ld.global.f32 	%f99, [%rd10+20];
	fma.rn.f32 	%f244, %f98, %f99, %f244;
$L__BB0_16:
	ld.local.u32 	%r78, [%rd8+24];
	setp.ne.s32 	%p10, %r78, 1;
	@%p10 bra 	$L__BB0_18;
	ld.global.f32 	%f100, [%rd9+24];
	add.f32 	%f101, %f100, %f100;
	ld.global.f32 	%f102, [%rd10+24];
	fma.rn.f32 	%f244, %f101, %f102, %f244;
$L__BB0_18:
	ld.local.u32 	%r79, [%rd8+28];
	setp.ne.s32 	%p11, %r79, 1;
	@%p11 bra 	$L__BB0_20;
	ld.global.f32 	%f103, [%rd9+28];
	add.f32 	%f104, %f103, %f103;
	ld.global.f32 	%f105, [%rd10+28];
	fma.rn.f32 	%f244, %f104, %f105, %f244;
$L__BB0_20:
	add.s32 	%r165, %r165, 8;
	add.s32 	%r168, %r165, %r58;
	setp.ne.s32 	%p12, %r165, %r169;
	@%p12 bra 	$L__BB0_4;
$L__BB0_21:
	and.b32  	%r80, %r164, 7;
	setp.eq.s32 	%p13, %r80, 0;
	@%p13 bra 	$L__BB0_42;
	cvt.u32.u16 	%r81, %rs18;
	and.b32  	%r17, %r81, 7;
	add.s32 	%r82, %r17, -1;
	setp.lt.u32 	%p14, %r82, 3;
	@%p14 bra 	$L__BB0_32;
	mul.wide.u32 	%rd47, %r169, 4;
	add.s64 	%rd11, %rd6, %rd47;
	ld.local.u32 	%r83, [%rd11];
	setp.ne.s32 	%p15, %r83, 1;
	@%p15 bra 	$L__BB0_25;
	add.s32 	%r84, %r9, %r168;
	mul.wide.s32 	%rd48, %r84, 4;
	add.s64 	%rd49, %rd1, %rd48;
	ld.global.f32 	%f107, [%rd49];
	add.f32 	%f108, %f107, %f107;
	add.s32 	%r85, %r3, %r168;
	mul.wide.s32 	%rd50, %r85, 4;
	add.s64 	%rd51, %rd4, %rd50;
	ld.global.f32 	%f109, [%rd51];
	fma.rn.f32 	%f244, %f108, %f109, %f244;
$L__BB0_25:
	ld.local.u32 	%r86, [%rd11+4];
	setp.ne.s32 	%p16, %r86, 1;
	cvt.s64.s32 	%rd52, %r168;
	cvt.s64.s32 	%rd53, %r9;
	add.s64 	%rd54, %rd53, %rd52;
	shl.b64 	%rd55, %rd54, 2;
	add.s64 	%rd12, %rd1, %rd55;
	cvt.s64.s32 	%rd56, %r3;
	add.s64 	%rd57, %rd56, %rd52;
	shl.b64 	%rd58, %rd57, 2;
	add.s64 	%rd13, %rd4, %rd58;
	@%p16 bra 	$L__BB0_27;
	ld.global.f32 	%f110, [%rd12+4];
	add.f32 	%f111, %f110, %f110;
	ld.global.f32 	%f112, [%rd13+4];
	fma.rn.f32 	%f244, %f111, %f112, %f244;
$L__BB0_27:
	ld.local.u32 	%r87, [%rd11+8];
	setp.ne.s32 	%p17, %r87, 1;
	@%p17 bra 	$L__BB0_29;
	ld.global.f32 	%f113, [%rd12+8];
	add.f32 	%f114, %f113, %f113;
	ld.global.f32 	%f115, [%rd13+8];
	fma.rn.f32 	%f244, %f114, %f115, %f244;
$L__BB0_29:
	ld.local.u32 	%r88, [%rd11+12];
	setp.ne.s32 	%p18, %r88, 1;
	@%p18 bra 	$L__BB0_31;
	ld.global.f32 	%f116, [%rd12+12];
	add.f32 	%f117, %f116, %f116;
	ld.global.f32 	%f118, [%rd13+12];
	fma.rn.f32 	%f244, %f117, %f118, %f244;
$L__BB0_31:
	add.s32 	%r169, %r169, 4;
	add.s32 	%r168, %r168, 4;
$L__BB0_32:
	and.b32  	%r89, %r17, 3;
	setp.eq.s32 	%p19, %r89, 0;
	@%p19 bra 	$L__BB0_42;
	and.b16  	%rs11, %rs17, 3;
	setp.eq.s16 	%p20, %rs11, 1;
	@%p20 bra 	$L__BB0_39;
	mul.wide.u32 	%rd59, %r169, 4;
	add.s64 	%rd14, %rd6, %rd59;
	ld.local.u32 	%r90, [%rd14];
	setp.ne.s32 	%p21, %r90, 1;
	@%p21 bra 	$L__BB0_36;
	add.s32 	%r91, %r9, %r168;
	mul.wide.s32 	%rd60, %r91, 4;
	add.s64 	%rd61, %rd1, %rd60;
	ld.global.f32 	%f120, [%rd61];
	add.f32 	%f121, %f120, %f120;
	add.s32 	%r92, %r3, %r168;
	mul.wide.s32 	%rd62, %r92, 4;
	add.s64 	%rd63, %rd4, %rd62;
	ld.global.f32 	%f122, [%rd63];
	fma.rn.f32 	%f244, %f121, %f122, %f244;
$L__BB0_36:
	ld.local.u32 	%r93, [%rd14+4];
	setp.ne.s32 	%p22, %r93, 1;
	@%p22 bra 	$L__BB0_38;
	cvt.s64.s32 	%rd64, %r9;
	cvt.s64.s32 	%rd65, %r168;
	add.s64 	%rd66, %rd64, %rd65;
	shl.b64 	%rd67, %rd66, 2;
	add.s64 	%rd68, %rd1, %rd67;
	ld.global.f32 	%f123, [%rd68+4];
	add.f32 	%f124, %f123, %f123;
	cvt.s64.s32 	%rd69, %r3;
	add.s64 	%rd70, %rd69, %rd65;
	shl.b64 	%rd71, %rd70, 2;
	add.s64 	%rd72, %rd4, %rd71;
	ld.global.f32 	%f125, [%rd72+4];
	fma.rn.f32 	%f244, %f124, %f125, %f244;
$L__BB0_38:
	add.s32 	%r169, %r169, 2;
	add.s32 	%r168, %r168, 2;
$L__BB0_39:
	and.b16  	%rs12, %rs17, 1;
	setp.eq.b16 	%p23, %rs12, 1;
	not.pred 	%p24, %p23;
	@%p24 bra 	$L__BB0_42;
	mul.wide.u32 	%rd73, %r169, 4;
	add.s64 	%rd74, %rd6, %rd73;
	ld.local.u32 	%r94, [%rd74];
	setp.ne.s32 	%p25, %r94, 1;
	@%p25 bra 	$L__BB0_42;
	add.s32 	%r95, %r9, %r168;
	mul.wide.s32 	%rd75, %r95, 4;
	add.s64 	%rd76, %rd1, %rd75;
	ld.global.f32 	%f126, [%rd76];
	add.f32 	%f127, %f126, %f126;
	add.s32 	%r96, %r3, %r168;
	mul.wide.s32 	%rd77, %r96, 4;
	add.s64 	%rd78, %rd4, %rd77;
	ld.global.f32 	%f128, [%rd78];
	fma.rn.f32 	%f244, %f127, %f128, %f244;
$L__BB0_42:
	mul.wide.s32 	%rd79, %r8, 4;
	add.s64 	%rd15, %rd4, %rd79;
	ld.global.f32 	%f40, [%rd15];
	mul.f32 	%f129, %f40, 0f42000000;
	add.s32 	%r97, %r7, %r5;
	mul.wide.s32 	%rd80, %r97, 4;
	add.s64 	%rd81, %rd4, %rd80;
	ld.global.f32 	%f130, [%rd81];
	ld.global.f32 	%f131, [%rd15+8192];
	add.f32 	%f132, %f130, %f131;
	mul.f32 	%f133, %f132, %f1;
	sub.f32 	%f134, %f244, %f133;
	mul.f32 	%f135, %f129, %f134;
	add.s64 	%rd82, %rd3, %rd79;
	ld.global.f32 	%f136, [%rd82];
	setp.lt.f32 	%p26, %f136, 0f00800000;
	mul.f32 	%f137, %f136, 0f4B000000;
	selp.f32 	%f138, %f137, %f136, %p26;
	selp.f32 	%f139, 0fC1B80000, 0f00000000, %p26;
	mov.b32 	%r98, %f138;
	add.s32 	%r99, %r98, -1059760811;
	and.b32  	%r100, %r99, -8388608;
	sub.s32 	%r101, %r98, %r100;
	mov.b32 	%f140, %r101;
	cvt.rn.f32.s32 	%f141, %r100;
	fma.rn.f32 	%f142, %f141, 0f34000000, %f139;
	add.f32 	%f143, %f140, 0fBF800000;
	fma.rn.f32 	%f144, %f143, 0fBE055027, 0f3E1039F6;
	fma.rn.f32 	%f145, %f144, %f143, 0fBDF8CDCC;
	fma.rn.f32 	%f146, %f145, %f143, 0f3E0F2955;
	fma.rn.f32 	%f147, %f146, %f143, 0fBE2AD8B9;
	fma.rn.f32 	%f148, %f147, %f143, 0f3E4CED0B;
	fma.rn.f32 	%f149, %f148, %f143, 0fBE7FFF22;
	fma.rn.f32 	%f150, %f149, %f143, 0f3EAAAA78;
	fma.rn.f32 	%f151, %f150, %f143, 0fBF000000;
	mul.f32 	%f152, %f143, %f151;
	fma.rn.f32 	%f153, %f152, %f143, %f143;
	fma.rn.f32 	%f154, %f142, 0f3F317218, %f153;
	setp.gt.u32 	%p27, %r98, 2139095039;
	fma.rn.f32 	%f155, %f138, 0f7F800000, 0f7F800000;
	selp.f32 	%f156, %f155, %f154, %p27;
	setp.eq.f32 	%p28, %f138, 0f00000000;
	neg.f32 	%f157, %f156;
	selp.f32 	%f158, 0f7F800000, %f157, %p28;
	div.rn.f32 	%f159, %f158, %f80;
	setp.leu.f32 	%p29, %f159, %f135;
	@%p29 bra 	$L__BB0_44;
	neg.f32 	%f160, %f40;
	st.global.f32 	[%rd15], %f160;
	mul.f32 	%f161, %f40, 0fC0000000;
	shr.s32 	%r102, %r7, 31;
	shr.u32 	%r103, %r102, 28;
	add.s32 	%r104, %r7, %r103;
	and.b32  	%r105, %r104, -16;
	sub.s32 	%r106, %r7, %r105;
	add.s32 	%r107, %r4, %r106;
	mul.wide.s32 	%rd83, %r107, 4;
	add.s64 	%rd84, %rd2, %rd83;
	st.global.f32 	[%rd84], %f161;
	mul.wide.u32 	%rd85, %r164, 4;
	add.s64 	%rd86, %rd6, %rd85;
	mov.b32 	%r108, 1;
	st.local.u32 	[%rd86], %r108;
$L__BB0_44:
	add.s32 	%r164, %r164, 1;
	add.s32 	%r109, %r164, %r58;
	setp.lt.s32 	%p30, %r109, %r2;
	add.s16 	%rs18, %rs18, 1;
	add.s16 	%rs17, %rs17, 1;
	@%p30 bra 	$L__BB0_1;
	shl.b32 	%r111, %r1, 1;
	or.b32  	%r112, %r111, 1;
	mov.b32 	%r172, 0;
	st.local.u32 	[%rd6+64], %r172;
	shl.b32 	%r113, %r1, 12;
	or.b32  	%r114, %r113, 2048;
	shl.b32 	%r115, %r1, 5;
	or.b32  	%r27, %r115, 16;
	setp.eq.s32 	%p31, %r112, 15;
	add.s32 	%r116, %r3, 4096;
	selp.b32 	%r28, 0, %r116, %p31;
	mul.lo.s32 	%r29, %r58, 2049;
	add.s32 	%r117, %r58, %r3;
	add.s32 	%r30, %r117, 2048;
	cvt.s64.s32 	%rd16, %r114;
	add.s64 	%rd17, %rd1, 16;
	mov.b16 	%rs19, 0;
	mov.u16 	%rs20, %rs19;
$L__BB0_46:
	cvt.u32.u64 	%r118, %rd16;
	add.s32 	%r32, %r172, %r58;
	add.s32 	%r33, %r118, %r32;
	mul.wide.s32 	%rd87, %r33, 4;
	add.s64 	%rd88, %rd5, %rd87;
	ld.global.f32 	%f266, [%rd88];
	setp.ge.s32 	%p32, %r58, %r32;
	@%p32 bra 	$L__BB0_87;
	add.s32 	%r120, %r172, -1;
	shl.b32 	%r34, %r32, 11;
	setp.lt.u32 	%p33, %r120, 7;
	mov.b32 	%r180, 0;
	mov.u32 	%r177, %r58;
	@%p33 bra 	$L__BB0_66;
	and.b32  	%r180, %r172, 2147483640;
	shl.b32 	%r121, %r172, 11;
	add.s32 	%r176, %r29, %r121;
	and.b32  	%r122, %r172, -8;
	neg.s32 	%r174, %r122;
	mov.u32 	%r177, %r58;
	mov.u64 	%rd138, %rd7;
	mov.u32 	%r175, %r30;
$L__BB0_49:
	.pragma "nounroll";
	ld.local.u32 	%r123, [%rd138+-16];
	setp.ne.s32 	%p34, %r123, 1;
	@%p34 bra 	$L__BB0_51;
	mul.wide.s32 	%rd89, %r176, 4;
	add.s64 	%rd90, %rd1, %rd89;
	ld.global.f32 	%f163, [%rd90];
	add.f32 	%f164, %f163, %f163;
	mul.wide.s32 	%rd91, %r175, 4;
	add.s64 	%rd92, %rd4, %rd91;
	ld.global.f32 	%f165, [%rd92];
	fma.rn.f32 	%f266, %f164, %f165, %f266;
$L__BB0_51:
	cvt.s64.s32 	%rd93, %r177;
	add.s64 	%rd94, %rd16, %rd93;
	shl.b64 	%rd95, %rd94, 2;
	add.s64 	%rd96, %rd4, %rd95;
	add.s64 	%rd19, %rd96, 16;
	cvt.s64.s32 	%rd97, %r34;
	add.s64 	%rd98, %rd97, %rd93;
	shl.b64 	%rd99, %rd98, 2;
	add.s64 	%rd20, %rd17, %rd99;
	ld.local.u32 	%r124, [%rd138+-12];
	setp.ne.s32 	%p35, %r124, 1;
	@%p35 bra 	$L__BB0_53;
	ld.global.f32 	%f166, [%rd20+-12];
	add.f32 	%f167, %f166, %f166;
	ld.global.f32 	%f168, [%rd19+-12];
	fma.rn.f32 	%f266, %f167, %f168, %f266;
$L__BB0_53:
	ld.local.u32 	%r125, [%rd138+-8];
	setp.ne.s32 	%p36, %r125, 1;
	@%p36 bra 	$L__BB0_55;
	ld.global.f32 	%f169, [%rd20+-8];
	add.f32 	%f170, %f169, %f169;
	ld.global.f32 	%f171, [%rd19+-8];
	fma.rn.f32 	%f266, %f170, %f171, %f266;
$L__BB0_55:
	ld.local.u32 	%r126, [%rd138+-4];
	setp.ne.s32 	%p37, %r126, 1;
	@%p37 bra 	$L__BB0_57;
	ld.global.f32 	%f172, [%rd20+-4];
	add.f32 	%f173, %f172, %f172;
	ld.global.f32 	%f174, [%rd19+-4];
	fma.rn.f32 	%f266, %f173, %f174, %f266;
$L__BB0_57:
	ld.local.u32 	%r127, [%rd138];
	setp.ne.s32 	%p38, %r127, 1;
	@%p38 bra 	$L__BB0_59;
	ld.global.f32 	%f175, [%rd20];
	add.f32 	%f176, %f175, %f175;
	ld.global.f32 	%f177, [%rd19];
	fma.rn.f32 	%f266, %f176, %f177, %f266;
$L__BB0_59:
	ld.local.u32 	%r128, [%rd138+4];
	setp.ne.s32 	%p39, %r128, 1;
	@%p39 bra 	$L__BB0_61;
	ld.global.f32 	%f178, [%rd20+4];
	add.f32 	%f179, %f178, %f178;
	ld.global.f32 	%f180, [%rd19+4];
	fma.rn.f32 	%f266, %f179, %f180, %f266;
$L__BB0_61:
	ld.local.u32 	%r129, [%rd138+8];
	setp.ne.s32 	%p40, %r129, 1;
	@%p40 bra 	$L__BB0_63;
	ld.global.f32 	%f181, [%rd20+8];
	add.f32 	%f182, %f181, %f181;
	ld.global.f32 	%f183, [%rd19+8];
	fma.rn.f32 	%f266, %f182, %f183, %f266;
$L__BB0_63:
	ld.local.u32 	%r130, [%rd138+12];
	setp.ne.s32 	%p41, %r130, 1;
	@%p41 bra 	$L__BB0_65;
	ld.global.f32 	%f184, [%rd20+12];
	add.f32 	%f185, %f184, %f184;
	ld.global.f32 	%f186, [%rd19+12];
	fma.rn.f32 	%f266, %f185, %f186, %f266;
$L__BB0_65:
	add.s32 	%r176, %r176, 8;
	add.s32 	%r175, %r175, 8;
	add.s64 	%rd138, %rd138, 32;
	add.s32 	%r174, %r174, 8;
	add.s32 	%r177, %r177, 8;
	setp.ne.s32 	%p42, %r174, 0;
	@%p42 bra 	$L__BB0_49;
$L__BB0_66:
	and.b32  	%r131, %r172, 7;
	setp.eq.s32 	%p43, %r131, 0;
	@%p43 bra 	$L__BB0_87;
	cvt.u32.u16 	%r132, %rs20;
	and.b32  	%r48, %r132, 7;
	add.s32 	%r133, %r48, -1;
	setp.lt.u32 	%p44, %r133, 3;
	@%p44 bra 	$L__BB0_77;
	mul.wide.u32 	%rd100, %r180, 4;
	add.s64 	%rd22, %rd6, %rd100;
	ld.local.u32 	%r134, [%rd22];
	setp.ne.s32 	%p45, %r134, 1;
	@%p45 bra 	$L__BB0_70;
	cvt.u32.u64 	%r135, %rd16;
	add.s32 	%r136, %r34, %r177;
	mul.wide.s32 	%rd101, %r136, 4;
	add.s64 	%rd102, %rd1, %rd101;
	ld.global.f32 	%f188, [%rd102];
	add.f32 	%f189, %f188, %f188;
	add.s32 	%r137, %r135, %r177;
	mul.wide.s32 	%rd103, %r137, 4;
	add.s64 	%rd104, %rd4, %rd103;
	ld.global.f32 	%f190, [%rd104];
	fma.rn.f32 	%f266, %f189, %f190, %f266;
$L__BB0_70:
	ld.local.u32 	%r138, [%rd22+4];
	setp.ne.s32 	%p46, %r138, 1;
	cvt.s64.s32 	%rd105, %r177;
	cvt.s64.s32 	%rd106, %r34;
	add.s64 	%rd107, %rd106, %rd105;
	shl.b64 	%rd108, %rd107, 2;
	add.s64 	%rd23, %rd1, %rd108;
	add.s64 	%rd109, %rd16, %rd105;
	shl.b64 	%rd110, %rd109, 2;
	add.s64 	%rd24, %rd4, %rd110;
	@%p46 bra 	$L__BB0_72;
	ld.global.f32 	%f191, [%rd23+4];
	add.f32 	%f192, %f191, %f191;
	ld.global.f32 	%f193, [%rd24+4];
	fma.rn.f32 	%f266, %f192, %f193, %f266;
$L__BB0_72:
	ld.local.u32 	%r139, [%rd22+8];
	setp.ne.s32 	%p47, %r139, 1;
	@%p47 bra 	$L__BB0_74;
	ld.global.f32 	%f194, [%rd23+8];
	add.f32 	%f195, %f194, %f194;
	ld.global.f32 	%f196, [%rd24+8];
	fma.rn.f32 	%f266, %f195, %f196, %f266;
$L__BB0_74:
	ld.local.u32 	%r140, [%rd22+12];
	setp.ne.s32 	%p48, %r140, 1;
	@%p48 bra 	$L__BB0_76;
	ld.global.f32 	%f197, [%rd23+12];
	add.f32 	%f198, %f197, %f197;
	ld.global.f32 	%f199, [%rd24+12];
	fma.rn.f32 	%f266, %f198, %f199, %f266;
$L__BB0_76:
	add.s32 	%r180, %r180, 4;
	add.s32 	%r177, %r177, 4;
$L__BB0_77:
	and.b32  	%r141, %r48, 3;
	setp.eq.s32 	%p49, %r141, 0;
	@%p49 bra 	$L__BB0_87;
	and.b16  	%rs15, %rs19, 3;
	setp.eq.s16 	%p50, %rs15, 1;
	@%p50 bra 	$L__BB0_84;
	mul.wide.u32 	%rd111, %r180, 4;
	add.s64 	%rd25, %rd6, %rd111;
	ld.local.u32 	%r142, [%rd25];
	setp.ne.s32 	%p51, %r142, 1;
	@%p51 bra 	$L__BB0_81;
	cvt.u32.u64 	%r143, %rd16;
	add.s32 	%r144, %r34, %r177;
	mul.wide.s32 	%rd112, %r144, 4;
	add.s64 	%rd113, %rd1, %rd112;
	ld.global.f32 	%f201, [%rd113];
	add.f32 	%f202, %f201, %f201;
	add.s32 	%r145, %r143, %r177;
	mul.wide.s32 	%rd114, %r145, 4;
	add.s64 	%rd115, %rd4, %rd114;
	ld.global.f32 	%f203, [%rd115];
	fma.rn.f32 	%f266, %f202, %f203, %f266;
$L__BB0_81:
	ld.local.u32 	%r146, [%rd25+4];
	setp.ne.s32 	%p52, %r146, 1;
	@%p52 bra 	$L__BB0_83;
	cvt.s64.s32 	%rd116, %r34;
	cvt.s64.s32 	%rd117, %r177;
	add.s64 	%rd118, %rd116, %rd117;
	shl.b64 	%rd119, %rd118, 2;
	add.s64 	%rd120, %rd1, %rd119;
	ld.global.f32 	%f204, [%rd120+4];
	add.f32 	%f205, %f204, %f204;
	add.s64 	%rd121, %rd16, %rd117;
	shl.b64 	%rd122, %rd121, 2;
	add.s64 	%rd123, %rd4, %rd122;
	ld.global.f32 	%f206, [%rd123+4];
	fma.rn.f32 	%f266, %f205, %f206, %f266;
$L__BB0_83:
	add.s32 	%r180, %r180, 2;
	add.s32 	%r177, %r177, 2;
$L__BB0_84:
	and.b16  	%rs16, %rs19, 1;
	setp.eq.b16 	%p53, %rs16, 1;
	not.pred 	%p54, %p53;
	@%p54 bra 	$L__BB0_87;
	mul.wide.u32 	%rd124, %r180, 4;
	add.s64 	%rd125, %rd6, %rd124;
	ld.local.u32 	%r147, [%rd125];
	setp.ne.s32 	%p55, %r147, 1;
	@%p55 bra 	$L__BB0_87;
	cvt.u32.u64 	%r148, %rd16;
	add.s32 	%r149, %r34, %r177;
	mul.wide.s32 	%rd126, %r149, 4;
	add.s64 	%rd127, %rd1, %rd126;
	ld.global.f32 	%f207, [%rd127];
	add.f32 	%f208, %f207, %f207;
	add.s32 	%r150, %r148, %r177;
	mul.wide.s32 	%rd128, %r150, 4;
	add.s64 	%rd129, %rd4, %rd128;
	ld.global.f32 	%f209, [%rd129];
	fma.rn.f32 	%f266, %f208, %f209, %f266;
$L__BB0_87:
	mul.wide.s32 	%rd130, %r33, 4;
	add.s64 	%rd26, %rd4, %rd130;
	ld.global.f32 	%f79, [%rd26];
	mul.f32 	%f210, %f79, 0f42000000;
	ld.global.f32 	%f211, [%rd26+-8192];
	add.s32 	%r151, %r32, %r28;
	mul.wide.s32 	%rd131, %r151, 4;
	add.s64 	%rd132, %rd4, %rd131;
	ld.global.f32 	%f212, [%rd132];
	add.f32 	%f213, %f211, %f212;
	mul.f32 	%f214, %f213, %f1;
	sub.f32 	%f215, %f266, %f214;
	mul.f32 	%f216, %f210, %f215;
	add.s64 	%rd133, %rd3, %rd130;
	ld.global.f32 	%f217, [%rd133];
	setp.lt.f32 	%p56, %f217, 0f00800000;
	mul.f32 	%f218, %f217, 0f4B000000;
	selp.f32 	%f219, %f218, %f217, %p56;
	selp.f32 	%f220, 0fC1B80000, 0f00000000, %p56;
	mov.b32 	%r152, %f219;
	add.s32 	%r153, %r152, -1059760811;
	and.b32  	%r154, %r153, -8388608;
	sub.s32 	%r155, %r152, %r154;
	mov.b32 	%f221, %r155;
	cvt.rn.f32.s32 	%f222, %r154;
	fma.rn.f32 	%f223, %f222, 0f34000000, %f220;
	add.f32 	%f224, %f221, 0fBF800000;
	fma.rn.f32 	%f225, %f224, 0fBE055027, 0f3E1039F6;
	fma.rn.f32 	%f226, %f225, %f224, 0fBDF8CDCC;
	fma.rn.f32 	%f227, %f226, %f224, 0f3E0F2955;
	fma.rn.f32 	%f228, %f227, %f224, 0fBE2AD8B9;
	fma.rn.f32 	%f229, %f228, %f224, 0f3E4CED0B;
	fma.rn.f32 	%f230, %f229, %f224, 0fBE7FFF22;
	fma.rn.f32 	%f231, %f230, %f224, 0f3EAAAA78;
	fma.rn.f32 	%f232, %f231, %f224, 0fBF000000;
	mul.f32 	%f233, %f224, %f232;
	fma.rn.f32 	%f234, %f233, %f224, %f224;
	fma.rn.f32 	%f235, %f223, 0f3F317218, %f234;
	setp.gt.u32 	%p57, %r152, 2139095039;
	fma.rn.f32 	%f236, %f219, 0f7F800000, 0f7F800000;
	selp.f32 	%f237, %f236, %f235, %p57;
	setp.eq.f32 	%p58, %f219, 0f00000000;
	neg.f32 	%f238, %f237;
	selp.f32 	%f239, 0f7F800000, %f238, %p58;
	div.rn.f32 	%f240, %f239, %f80;
	setp.leu.f32 	%p59, %f240, %f216;
	@%p59 bra 	$L__BB0_89;
	neg.f32 	%f241, %f79;
	st.global.f32 	[%rd26], %f241;
	mul.f32 	%f242, %f79, 0fC0000000;
	shr.s32 	%r156, %r32, 31;
	shr.u32 	%r157, %r156, 28;
	add.s32 	%r158, %r32, %r157;
	and.b32  	%r159, %r158, -16;
	sub.s32 	%r160, %r32, %r159;
	add.s32 	%r161, %r27, %r160;
	mul.wide.s32 	%rd134, %r161, 4;
	add.s64 	%rd135, %rd2, %rd134;
	st.global.f32 	[%rd135], %f242;
	mul.wide.u32 	%rd136, %r172, 4;
	add.s64 	%rd137, %rd6, %rd136;
	mov.b32 	%r162, 1;
	st.local.u32 	[%rd137], %r162;
$L__BB0_89:
	add.s32 	%r172, %r172, 1;
	add.s32 	%r163, %r172, %r58;
	setp.lt.s32 	%p60, %r163, %r2;
	add.s16 	%rs20, %rs20, 1;
	add.s16 	%rs19, %rs19, 1;
	@%p60 bra 	$L__BB0_46;
	ret;

}
	// .globl	_Z14clear_matrix_BPf
.visible .entry _Z14clear_matrix_BPf(
	.param .u64 .ptr .align 1 _Z14clear_matrix_BPf_param_0
)
{
	.reg .b32 	%r<2>;
	.reg .b64 	%rd<3>;

	ld.param.u64 	%rd1, [_Z14clear_matrix_BPf_param_0];
	cvta.to.global.u64 	%rd2, %rd1;
	mov.b32 	%r1, 0;
	st.global.u32 	[%rd2], %r1;
	st.global.u32 	[%rd2+64], %r1;
	st.global.u32 	[%rd2+128], %r1;
	st.global.u32 	[%rd2+192], %r1;
	st.global.u32 	[%rd2+256], %r1;
	st.global.u32 	[%rd2+320], %r1;
	st.global.u32 	[%rd2+384], %r1;
	st.global.u32 	[%rd2+448], %r1;
	st.global.u32 	[%rd2+512], %r1;
	st.global.u32 	[%rd2+576], %r1;
	st.global.u32 	[%rd2+640], %r1;
	st.global.u32 	[%rd2+704], %r1;
	st.global.u32 	[%rd2+768], %r1;
	st.global.u32 	[%rd2+832], %r1;
	st.global.u32 	[%rd2+896], %r1;
	st.global.u32 	[%rd2+960], %r1;
	st.global.u32 	[%rd2+4], %r1;
	st.global.u32 	[%rd2+68], %r1;
	st.global.u32 	[%rd2+132], %r1;
	st.global.u32 	[%rd2+196], %r1;
	st.global.u32 	[%rd2+260], %r1;
	st.global.u32 	[%rd2+324], %r1;
	st.global.u32 	[%rd2+388], %r1;
	st.global.u32 	[%rd2+452], %r1;
	st.global.u32 	[%rd2+516], %r1;
	st.global.u32 	[%rd2+580], %r1;
	st.global.u32 	[%rd2+644], %r1;
	st.global.u32 	[%rd2+708], %r1;
	st.global.u32 	[%rd2+772], %r1;
	st.global.u32 	[%rd2+836], %r1;
	st.global.u32 	[%rd2+900], %r1;
	st.global.u32 	[%rd2+964], %r1;
	st.global.u32 	[%rd2+8], %r1;
	st.global.u32 	[%rd2+72], %r1;
	st.global.u32 	[%rd2+136], %r1;
	st.global.u32 	[%rd2+200], %r1;
	st.global.u32 	[%rd2+264], %r1;
	st.global.u32 	[%rd2+328], %r1;
	st.global.u32 	[%rd2+392], %r1;
	st.global.u32 	[%rd2+456], %r1;
	st.global.u32 	[%rd2+520], %r1;
	st.global.u32 	[%rd2+584], %r1;
	st.global.u32 	[%rd2+648], %r1;
	st.global.u32 	[%rd2+712], %r1;
	st.global.u32 	[%rd2+776], %r1;
	st.global.u32 	[%rd2+840], %r1;
	st.global.u32 	[%rd2+904], %r1;
	st.global.u32 	[%rd2+968], %r1;
	st.global.u32 	[%rd2+12], %r1;
	st.global.u32 	[%rd2+76], %r1;
	st.global.u32 	[%rd2+140], %r1;
	st.global.u32 	[%rd2+204], %r1;
	st.global.u32 	[%rd2+268], %r1;
	st.global.u32 	[%rd2+332], %r1;
	st.global.u32 	[%rd2+396], %r1;
	st.global.u32 	[%rd2+460], %r1;
	st.global.u32 	[%rd2+524], %r1;
	st.global.u32 	[%rd2+588], %r1;
	st.global.u32 	[%rd2+652], %r1;
	st.global.u32 	[%rd2+716], %r1;
	st.global.u32 	[%rd2+780], %r1;
	st.global.u32 	[%rd2+844], %r1;
	st.global.u32 	[%rd2+908], %r1;
	st.global.u32 	[%rd2+972], %r1;
	st.global.u32 	[%rd2+16], %r1;
	st.global.u32 	[%rd2+80], %r1;
	st.global.u32 	[%rd2+144], %r1;
	st.global.u32 	[%rd2+208], %r1;
	st.global.u32 	[%rd2+272], %r1;
	st.global.u32 	[%rd2+336], %r1;
	st.global.u32 	[%rd2+400], %r1;
	st.global.u32 	[%rd2+464], %r1;
	st.global.u32 	[%rd2+528], %r1;
	st.global.u32 	[%rd2+592], %r1;
	st.global.u32 	[%rd2+656], %r1;
	st.global.u32 	[%rd2+720], %r1;
	st.global.u32 	[%rd2+784], %r1;
	st.global.u32 	[%rd2+848], %r1;
	st.global.u32 	[%rd2+912], %r1;
	st.global.u32 	[%rd2+976], %r1;
	st.global.u32 	[%rd2+20], %r1;
	st.global.u32 	[%rd2+84], %r1;
	st.global.u32 	[%rd2+148], %r1;
	st.global.u32 	[%rd2+212], %r1;
	st.global.u32 	[%rd2+276], %r1;
	st.global.u32 	[%rd2+340], %r1;
	st.global.u32 	[%rd2+404], %r1;
	st.global.u32 	[%rd2+468], %r1;
	st.global.u32 	[%rd2+532], %r1;
	st.global.u32 	[%rd2+596], %r1;
	st.global.u32 	[%rd2+660], %r1;
	st.global.u32 	[%rd2+724], %r1;
	st.global.u32 	[%rd2+788], %r1;
	st.global.u32 	[%rd2+852], %r1;
	st.global.u32 	[%rd2+916], %r1;
	st.global.u32 	[%rd2+980], %r1;
	st.global.u32 	[%rd2+24], %r1;
	st.global.u32 	[%rd2+88], %r1;
	st.global.u32 	[%rd2+152], %r1;
	st.global.u32 	[%rd2+216], %r1;
	st.global.u32 	[%rd2+280], %r1;
	st.global.u32 	[%rd2+344], %r1;
	st.global.u32 	[%rd2+408], %r1;
	st.global.u32 	[%rd2+472], %r1;
	st.global.u32 	[%rd2+536], %r1;
	st.global.u32 	[%rd2+600], %r1;
	st.global.u32 	[%rd2+664], %r1;
	st.global.u32 	[%rd2+728], %r1;
	st.global.u32 	[%rd2+792], %r1;
	st.global.u32 	[%rd2+856], %r1;
	st.global.u32 	[%rd2+920], %r1;
	st.global.u32 	[%rd2+984], %r1;
	st.global.u32 	[%rd2+28], %r1;
	st.global.u32 	[%rd2+92], %r1;
	st.global.u32 	[%rd2+156], %r1;
	st.global.u32 	[%rd2+220], %r1;
	st.global.u32 	[%rd2+284], %r1;
	st.global.u32 	[%rd2+348], %r1;
	st.global.u32 	[%rd2+412], %r1;
	st.global.u32 	[%rd2+476], %r1;
	st.global.u32 	[%rd2+540], %r1;
	st.global.u32 	[%rd2+604], %r1;
	st.global.u32 	[%rd2+668], %r1;
	st.global.u32 	[%rd2+732], %r1;
	st.global.u32 	[%rd2+796], %r1;
	st.global.u32 	[%rd2+860], %r1;
	st.global.u32 	[%rd2+924], %r1;
	st.global.u32 	[%rd2+988], %r1;
	st.global.u32 	[%rd2+32], %r1;
	st.global.u32 	[%rd2+96], %r1;
	st.global.u32 	[%rd2+160], %r1;
	st.global.u32 	[%rd2+224], %r1;
	st.global.u32 	[%rd2+288], %r1;
	st.global.u32 	[%rd2+352], %r1;
	st.global.u32 	[%rd2+416], %r1;
	st.global.u32 	[%rd2+480], %r1;
	st.global.u32 	[%rd2+544], %r1;
	st.global.u32 	[%rd2+608], %r1;
	st.global.u32 	[%rd2+672], %r1;
	st.global.u32 	[%rd2+736], %r1;
	st.global.u32 	[%rd2+800], %r1;
	st.global.u32 	[%rd2+864], %r1;
	st.global.u32 	[%rd2+928], %r1;
	st.global.u32 	[%rd2+992], %r1;
	st.global.u32 	[%rd2+36], %r1;
	st.global.u32 	[%rd2+100], %r1;
	st.global.u32 	[%rd2+164], %r1;
	st.global.u32 	[%rd2+228], %r1;
	st.global.u32 	[%rd2+292], %r1;
	st.global.u32 	[%rd2+356], %r1;
	st.global.u32 	[%rd2+420], %r1;
	st.global.u32 	[%rd2+484], %r1;
	st.global.u32 	[%rd2+548], %r1;
	st.global.u32 	[%rd2+612], %r1;
	st.global.u32 	[%rd2+676], %r1;
	st.global.u32 	[%rd2+740], %r1;
	st.global.u32 	[%rd2+804], %r1;
	st.global.u32 	[%rd2+868], %r1;
	st.global.u32 	[%rd2+932], %r1;
	st.global.u32 	[%rd2+996], %r1;
	st.global.u32 	[%rd2+40], %r1;
	st.global.u32 	[%rd2+104], %r1;
	st.global.u32 	[%rd2+168], %r1;
	st.global.u32 	[%rd2+232], %r1;
	st.global.u32 	[%rd2+296], %r1;
	st.global.u32 	[%rd2+360], %r1;
	st.global.u32 	[%rd2+424], %r1;
	st.global.u32 	[%rd2+488], %r1;
	st.global.u32 	[%rd2+552], %r1;
	st.global.u32 	[%rd2+616], %r1;
	st.global.u32 	[%rd2+680], %r1;
	st.global.u32 	[%rd2+744], %r1;
	st.global.u32 	[%rd2+808], %r1;
	st.global.u32 	[%rd2+872], %r1;
	st.global.u32 	[%rd2+936], %r1;
	st.global.u32 	[%rd2+1000], %r1;
	st.global.u32 	[%rd2+44], %r1;
	st.global.u32 	[%rd2+108], %r1;
	st.global.u32 	[%rd2+172], %r1;
	st.global.u32 	[%rd2+236], %r1;
	st.global.u32 	[%rd2+300], %r1;
	st.global.u32 	[%rd2+364], %r1;
	st.global.u32 	[%rd2+428], %r1;
	st.global.u32 	[%rd2+492], %r1;
	st.global.u32 	[%rd2+556], %r1;
	st.global.u32 	[%rd2+620], %r1;
	st.global.u32 	[%rd2+684], %r1;
	st.global.u32 	[%rd2+748], %r1;
	st.global.u32 	[%rd2+812], %r1;
	st.global.u32 	[%rd2+876], %r1;
	st.global.u32 	[%rd2+940], %r1;
	st.global.u32 	[%rd2+1004], %r1;
	st.global.u32 	[%rd2+48], %r1;
	st.global.u32 	[%rd2+112], %r1;
	st.global.u32 	[%rd2+176], %r1;
	st.global.u32 	[%rd2+240], %r1;
	st.global.u32 	[%rd2+304], %r1;
	st.global.u32 	[%rd2+368], %r1;
	st.global.u32 	[%rd2+432], %r1;
	st.global.u32 	[%rd2+496], %r1;
	st.global.u32 	[%rd2+560], %r1;
	st.global.u32 	[%rd2+624], %r1;
	st.global.u32 	[%rd2+688], %r1;
	st.global.u32 	[%rd2+752], %r1;
	st.global.u32 	[%rd2+816], %r1;
	st.global.u32 	[%rd2+880], %r1;
	st.global.u32 	[%rd2+944], %r1;
	st.global.u32 	[%rd2+1008], %r1;
	st.global.u32 	[%rd2+52], %r1;
	st.global.u32 	[%rd2+116], %r1;
	st.global.u32 	[%rd2+180], %r1;
	st.global.u32 	[%rd2+244], %r1;
	st.global.u32 	[%rd2+308], %r1;
	st.global.u32 	[%rd2+372], %r1;
	st.global.u32 	[%rd2+436], %r1;
	st.global.u32 	[%rd2+500], %r1;
	st.global.u32 	[%rd2+564], %r1;
	st.global.u32 	[%rd2+628], %r1;
	st.global.u32 	[%rd2+692], %r1;
	st.global.u32 	[%rd2+756], %r1;
	st.global.u32 	[%rd2+820], %r1;
	st.global.u32 	[%rd2+884], %r1;
	st.global.u32 	[%rd2+948], %r1;
	st.global.u32 	[%rd2+1012], %r1;
	st.global.u32 	[%rd2+56], %r1;
	st.global.u32 	[%rd2+120], %r1;
	st.global.u32 	[%rd2+184], %r1;
	st.global.u32 	[%rd2+248], %r1;
	st.global.u32 	[%rd2+312], %r1;
	st.global.u32 	[%rd2+376], %r1;
	st.global.u32 	[%rd2+440], %r1;
	st.global.u32 	[%rd2+504], %r1;
	st.global.u32 	[%rd2+568], %r1;
	st.global.u32 	[%rd2+632], %r1;
	st.global.u32 	[%rd2+696], %r1;
	st.global.u32 	[%rd2+760], %r1;
	st.global.u32 	[%rd2+824], %r1;
	st.global.u32 	[%rd2+888], %r1;
	st.global.u32 	[%rd2+952], %r1;
	st.global.u32 	[%rd2+1016], %r1;
	st.global.u32 	[%rd2+60], %r1;
	st.global.u32 	[%rd2+124], %r1;
	st.global.u32 	[%rd2+188], %r1;
	st.global.u32 	[%rd2+252], %r1;
	st.global.u32 	[%rd2+316], %r1;
	st.global.u32 	[%rd2+380], %r1;
	st.global.u32 	[%rd2+444], %r1;
	st.global.u32 	[%rd2+508], %r1;
	st.global.u32 	[%rd2+572], %r1;
	st.global.u32 	[%rd2+636], %r1;
	st.global.u32 	[%rd2+700], %r1;
	st.global.u32 	[%rd2+764], %r1;
	st.global.u32 	[%rd2+828], %r1;
	st.global.u32 	[%rd2+892], %r1;
	st.global.u32 	[%rd2+956], %r1;
	st.global.u32 	[%rd2+1020], %r1;
	ret;

}
	// .globl	_Z13trytry_spin32Pf
.visible .entry _Z13trytry_spin32Pf(
	.param .u64 .ptr .align 1 _Z13trytry_spin32Pf_param_0
)
{
	.local .align 8 .b8 	__local_depot2[8];
	.reg .b64 	%SP;
	.reg .b64 	%SPL;
	.reg .pred 	%p<3>;
	.reg .b32 	%r<59>;
	.reg .b32 	%f<18>;
	.reg .b64 	%rd<16>;

	mov.u64 	%SPL, __local_depot2;
	cvta.local.u64 	%SP, %SPL;
	ld.param.u64 	%rd6, [_Z13trytry_spin32Pf_param_0];
	cvta.to.global.u64 	%rd1, %rd6;
	mov.u32 	%r3, %ctaid.x;
	mov.u32 	%r4, %ntid.x;
	mov.u32 	%r5, %tid.x;
	mad.lo.s32 	%r6, %r3, %r4, %r5;
	cvt.rn.f32.s32 	%f1, %r6;
	mul.wide.s32 	%rd7, %r6, 4;
	add.s64 	%rd8, %rd1, %rd7;
	st.global.f32 	[%rd8], %f1;
	st.global.f32 	[%rd8+8192], %f1;
	st.global.f32 	[%rd8+16384], %f1;
	st.global.f32 	[%rd8+24576], %f1;
	st.global.f32 	[%rd8+32768], %f1;
	st.global.f32 	[%rd8+40960], %f1;
	st.global.f32 	[%rd8+49152], %f1;
	st.global.f32 	[%rd8+57344], %f1;
	st.global.f32 	[%rd8+65536], %f1;
	st.global.f32 	[%rd8+73728], %f1;
	st.global.f32 	[%rd8+81920], %f1;
	st.global.f32 	[%rd8+90112], %f1;
	st.global.f32 	[%rd8+98304], %f1;
	st.global.f32 	[%rd8+106496], %f1;
	st.global.f32 	[%rd8+114688], %f1;
	st.global.f32 	[%rd8+122880], %f1;
	setp.ne.s32 	%p1, %r6, 0;
	@%p1 bra 	$L__BB2_3;
	add.u64 	%rd9, %SP, 0;
	add.u64 	%rd2, %SPL, 0;
	add.s64 	%rd15, %rd1, 65536;
	mov.b32 	%r58, 0;
	mov.u64 	%rd10, $str;
	mov.u64 	%rd13, $str$1;
$L__BB2_2:
	ld.global.f32 	%f2, [%rd15+-65536];
	cvt.rzi.s32.f32 	%r8, %f2;
	st.local.u32 	[%rd2], %r8;
	cvta.global.u64 	%rd11, %rd10;
	{ // callseq 0, 0
	.param .b64 param0;
	st.param.b64 	[param0], %rd11;
	.param .b64 param1;
	st.param.b64 	[param1], %rd9;
	.param .b32 retval0;
	call.uni (retval0), 
	vprintf, 
	(
	param0, 
	param1
	);
	ld.param.b32 	%r9, [retval0];
	} // callseq 0
	ld.global.f32 	%f3, [%rd15+-57344];
	cvt.rzi.s32.f32 	%r11, %f3;
	st.local.u32 	[%rd2], %r11;
	{ // callseq 1, 0
	.param .b64 param0;
	st.param.b64 	[param0], %rd11;
	.param .b64 param1;
	st.param.b64 	[param1], %rd9;
	.param .b32 retval0;
	call.uni (retval0), 
	vprintf, 
	(
	param0, 
	param1
	);
	ld.param.b32 	%r12, [retval0];
	} // callseq 1
	ld.global.f32 	%f4, [%rd15+-49152];
	cvt.rzi.s32.f32 	%r14, %f4;
	st.local.u32 	[%rd2], %r14;
	{ // callseq 2, 0
	.param .b64 param0;
	st.param.b64 	[param0], %rd11;
	.param .b64 param1;
	st.param.b64 	[param1], %rd9;
	.param .b32 retval0;
	call.uni (retval0), 
	vprintf, 
	(
	param0, 
	param1
	);
	ld.param.b32 	%r15, [retval0];
	} // callseq 2
	ld.global.f32 	%f5, [%rd15+-40960];
	cvt.rzi.s32.f32 	%r17, %f5;
	st.local.u32 	[%rd2], %r17;
	{ // callseq 3, 0
	.param .b64 param0;
	st.param.b64 	[param0], %rd11;
	.param .b64 param1;
	st.param.b64 	[param1], %rd9;
	.param .b32 retval0;
	call.uni (retval0), 
	vprintf, 
	(
	param0, 
	param1
	);
	ld.param.b32 	%r18, [retval0];
	} // callseq 3
	ld.global.f32 	%f6, [%rd15+-32768];
	cvt.rzi.s32.f32 	%r20, %f6;
	st.local.u32 	[%rd2], %r20;
	{ // callseq 4, 0
	.param .b64 param0;
	st.param.b64 	[param0], %rd11;
	.param .b64 param1;
	st.param.b64 	[param1], %rd9;
	.param .b32 retval0;
	call.uni (retval0), 
	vprintf, 
	(
	param0, 
	param1
	);
	ld.param.b32 	%r21, [retval0];
	} // callseq 4
	ld.global.f32 	%f7, [%rd15+-24576];
	cvt.rzi.s32.f32 	%r23, %f7;
	st.local.u32 	[%rd2], %r23;
	{ // callseq 5, 0
	.param .b64 param0;
	st.param.b64 	[param0], %rd11;
	.param .b64 param1;
	st.param.b64 	[param1], %rd9;
	.param .b32 retval0;
	call.uni (retval0), 
	vprintf, 
	(
	param0, 
	param1
	);
	ld.param.b32 	%r24, [retval0];
	} // callseq 5
	ld.global.f32 	%f8, [%rd15+-16384];
	cvt.rzi.s32.f32 	%r26, %f8;
	st.local.u32 	[%rd2], %r26;
	{ // callseq 6, 0
	.param .b64 param0;
	st.param.b64 	[param0], %rd11;
	.param .b64 param1;
	st.param.b64 	[param1], %rd9;
	.param .b32 retval0;
	call.uni (retval0), 
	vprintf, 
	(
	param0, 
	param1
	);
	ld.param.b32 	%r27, [retval0];
	} // callseq 6
	ld.global.f32 	%f9, [%rd15+-8192];
	cvt.rzi.s32.f32 	%r29, %f9;
	st.local.u32 	[%rd2], %r29;
	{ // callseq 7, 0
	.param .b64 param0;
	st.param.b64 	[param0], %rd11;
	.param .b64 param1;
	st.param.b64 	[param1], %rd9;
	.param .b32 retval0;
	call.uni (retval0), 
	vprintf, 
	(
	param0, 
	param1
	);
	ld.param.b32 	%r30, [retval0];
	} // callseq 7
	ld.global.f32 	%f10, [%rd15];
	cvt.rzi.s32.f32 	%r32, %f10;
	st.local.u32 	[%rd2], %r32;
	{ // callseq 8, 0
	.param .b64 param0;
	st.param.b64 	[param0], %rd11;
	.param .b64 param1;
	st.param.b64 	[param1], %rd9;
	.param .b32 retval0;
	call.uni (retval0), 
	vprintf, 
	(
	param0, 
	param1
	);
	ld.param.b32 	%r33, [retval0];
	} // callseq 8
	ld.global.f32 	%f11, [%rd15+8192];
	cvt.rzi.s32.f32 	%r35, %f11;
	st.local.u32 	[%rd2], %r35;
	{ // callseq 9, 0
	.param .b64 param0;
	st.param.b64 	[param0], %rd11;
	.param .b64 param1;
	st.param.b64 	[param1], %rd9;
	.param .b32 retval0;
	call.uni (retval0), 
	vprintf, 
	(
	param0, 
	param1
	);
	ld.param.b32 	%r36, [retval0];
	} // callseq 9
	ld.global.f32 	%f12, [%rd15+16384];
	cvt.rzi.s32.f32 	%r38, %f12;
	st.local.u32 	[%rd2], %r38;
	{ // callseq 10, 0
	.param .b64 param0;
	st.param.b64 	[param0], %rd11;
	.param .b64 param1;
	st.param.b64 	[param1], %rd9;
	.param .b32 retval0;
	call.uni (retval0), 
	vprintf, 
	(
	param0, 
	param1
	);
	ld.param.b32 	%r39, [retval0];
	} // callseq 10
	ld.global.f32 	%f13, [%rd15+24576];
	cvt.rzi.s32.f32 	%r41, %f13;
	st.local.u32 	[%rd2], %r41;
	{ // callseq 11, 0
	.param .b64 param0;
	st.param.b64 	[param0], %rd11;
	.param .b64 param1;
	st.param.b64 	[param1], %rd9;
	.param .b32 retval0;
	call.uni (retval0), 
	vprintf, 
	(
	param0, 
	param1
	);
	ld.param.b32 	%r42, [retval0];
	} // callseq 11
	ld.global.f32 	%f14, [%rd15+32768];
	cvt.rzi.s32.f32 	%r44, %f14;
	st.local.u32 	[%rd2], %r44;
	{ // callseq 12, 0
	.param .b64 param0;
	st.param.b64 	[param0], %rd11;
	.param .b64 param1;
	st.param.b64 	[param1], %rd9;
	.param .b32 retval0;
	call.uni (retval0), 
	vprintf, 
	(
	param0, 
	param1
	);
	ld.param.b32 	%r45, [retval0];
	} // callseq 12
	ld.global.f32 	%f15, [%rd15+40960];
	cvt.rzi.s32.f32 	%r47, %f15;
	st.local.u32 	[%rd2], %r47;
	{ // callseq 13, 0
	.param .b64 param0;
	st.param.b64 	[param0], %rd11;
	.param .b64 param1;
	st.param.b64 	[param1], %rd9;
	.param .b32 retval0;
	call.uni (retval0), 
	vprintf, 
	(
	param0, 
	param1
	);
	ld.param.b32 	%r48, [retval0];
	} // callseq 13
	ld.global.f32 	%f16, [%rd15+49152];
	cvt.rzi.s32.f32 	%r50, %f16;
	st.local.u32 	[%rd2], %r50;
	{ // callseq 14, 0
	.param .b64 param0;
	st.param.b64 	[param0], %rd11;
	.param .b64 param1;
	st.param.b64 	[param1], %rd9;
	.param .b32 retval0;
	call.uni (retval0), 
	vprintf, 
	(
	param0, 
	param1
	);
	ld.param.b32 	%r51, [retval0];
	} // callseq 14
	ld.global.f32 	%f17, [%rd15+57344];
	cvt.rzi.s32.f32 	%r53, %f17;
	st.local.u32 	[%rd2], %r53;
	{ // callseq 15, 0
	.param .b64 param0;
	st.param.b64 	[param0], %rd11;
	.param .b64 param1;
	st.param.b64 	[param1], %rd9;
	.param .b32 retval0;
	call.uni (retval0), 
	vprintf, 
	(
	param0, 
	param1
	);
	ld.param.b32 	%r54, [retval0];
	} // callseq 15
	cvta.global.u64 	%rd14, %rd13;
	{ // callseq 16, 0
	.param .b64 param0;
	st.param.b64 	[param0], %rd14;
	.param .b64 param1;
	st.param.b64 	[param1], 0;
	.param .b32 retval0;
	call.uni (retval0), 
	vprintf, 
	(
	param0, 
	param1
	);
	ld.param.b32 	%r56, [retval0];
	} // callseq 16
	add.s32 	%r58, %r58, 1;
	add.s64 	%rd15, %rd15, 4;
	setp.ne.s32 	%p2, %r58, 2048;
	@%p2 bra 	$L__BB2_2;
$L__BB2_3:
	ret;

}


// ===== COMPILED SASS (sm_100) =====

	.target	sm_100

	.elftype	@"ET_EXEC"


//--------------------- .note.nv.tkinfo           --------------------------
	.section	.note.nv.tkinfo,"",@"SHT_NOTE"
	.sectionflags	@"SHF_NOTE_NV_TKINFO"
	.tkinfo
        /*0018*/ 	.word	0x00000002
        /*0030*/ 	.string	""
        /*0030*/ 	.string	"ptxas"
        /*0030*/ 	.string	"Cuda compilation tools, release 13.0, V13.0.88"
        /*0030*/ 	.string	"Build cuda_13.0.r13.0/compiler.36424714_0"
        /*0030*/ 	.string	"-arch sm_100 -m 64 "



//--------------------- .note.nv.cuinfo           --------------------------
	.section	.note.nv.cuinfo,"",@"SHT_NOTE"
	.sectionflags	@"SHF_NOTE_NV_CUINFO"
        /*0018*/ 	.short	0x0002
        /*001a*/ 	.short	0x0064
        /*001c*/ 	.short	0x0082
	.zero		2


//--------------------- .nv.info                  --------------------------
	.section	.nv.info,"",@"SHT_CUDA_INFO"
	.align	4


	//----- nvinfo : EIATTR_REGCOUNT
	.align		4
        /*0000*/ 	.byte	0x04, 0x2f
        /*0002*/ 	.short	(.L_3 - .L_2)
	.align		4
.L_2:
        /*0004*/ 	.word	index@(_Z18judge_flipping_comPfS_S_S_S_ifi)
        /*0008*/ 	.word	0x00000030


	//----- nvinfo : EIATTR_FRAME_SIZE
	.align		4
.L_3:
        /*000c*/ 	.byte	0x04, 0x11
        /*000e*/ 	.short	(.L_5 - .L_4)
	.align		4
.L_4:
        /*0010*/ 	.word	index@($__internal_0_$__cuda_sm3x_div_rn_noftz_f32_slowpath)
        /*0014*/ 	.word	0x00000000


	//----- nvinfo : EIATTR_FRAME_SIZE
	.align		4
.L_5:
        /*0018*/ 	.byte	0x04, 0x11
        /*001a*/ 	.short	(.L_7 - .L_6)
	.align		4
.L_6:
        /*001c*/ 	.word	index@(_Z18judge_flipping_comPfS_S_S_S_ifi)
        /*0020*/ 	.word	0x00000000


	//----- nvinfo : EIATTR_REGCOUNT
	.align		4
.L_7:
        /*0024*/ 	.byte	0x04, 0x2f
        /*0026*/ 	.short	(.L_9 - .L_8)
	.align		4
.L_8:
        /*0028*/ 	.word	index@(_Z14clear_matrix_BPf)
        /*002c*/ 	.word	0x00000006


	//----- nvinfo : EIATTR_FRAME_SIZE
	.align		4
.L_9:
        /*0030*/ 	.byte	0x04, 0x11
        /*0032*/ 	.short	(.L_11 - .L_10)
	.align		4
.L_10:
        /*0034*/ 	.word	index@(_Z14clear_matrix_BPf)
        /*0038*/ 	.word	0x00000000


	//----- nvinfo : EIATTR_REGCOUNT
	.align		4
.L_11:
        /*003c*/ 	.byte	0x04, 0x2f
        /*003e*/ 	.short	(.L_13 - .L_12)
	.align		4
.L_12:
        /*0040*/ 	.word	index@(_Z13trytry_spin32Pf)
        /*0044*/ 	.word	0x0000001a


	//----- nvinfo : EIATTR_FRAME_SIZE
	.align		4
.L_13:
        /*0048*/ 	.byte	0x04, 0x11
        /*004a*/ 	.short	(.L_15 - .L_14)
	.align		4
.L_14:
        /*004c*/ 	.word	index@(_Z13trytry_spin32Pf)
        /*0050*/ 	.word	0x00000008


	//----- nvinfo : EIATTR_MIN_STACK_SIZE
	.align		4
.L_15:
        /*0054*/ 	.byte	0x04, 0x12
        /*0056*/ 	.short	(.L_17 - .L_16)
	.align		4
.L_16:
        /*0058*/ 	.word	index@(_Z13trytry_spin32Pf)
        /*005c*/ 	.word	0x00000008


	//----- nvinfo : EIATTR_MIN_STACK_SIZE
	.align		4
.L_17:
        /*0060*/ 	.byte	0x04, 0x12
        /*0062*/ 	.short	(.L_19 - .L_18)
	.align		4
.L_18:
        /*0064*/ 	.word	index@(_Z14clear_matrix_BPf)
        /*0068*/ 	.word	0x00000000


	//----- nvinfo : EIATTR_MIN_STACK_SIZE
	.align		4
.L_19:
        /*006c*/ 	.byte	0x04, 0x12
        /*006e*/ 	.short	(.L_21 - .L_20)
	.align		4
.L_20:
        /*0070*/ 	.word	index@(_Z18judge_flipping_comPfS_S_S_S_ifi)
        /*0074*/ 	.word	0x00000000
.L_21:


//--------------------- .nv.compat                --------------------------
	.section	.nv.compat,"",@"SHT_CUDA_COMPAT_INFO"
	.align	4
        /*0000*/ 	.byte	0x02, 0x09, 0x00, 0x00, 0x02, 0x02, 0x01, 0x00, 0x02, 0x05, 0x05, 0x00, 0x03, 0x07, 0x01, 0x01
        /*0010*/ 	.byte	0x02, 0x03, 0x00, 0x00, 0x02, 0x06, 0x01, 0x00, 0x04, 0x0b, 0x08, 0x00, 0x01, 0x00, 0x00, 0x00
        /*0020*/ 	.byte	0x00, 0x00, 0x00, 0x00


//--------------------- .nv.info._Z13trytry_spin32Pf --------------------------
	.section	.nv.info._Z13trytry_spin32Pf,"",@"SHT_CUDA_INFO"
	.sectionflags	@""
	.align	4


	//----- nvinfo : EIATTR_CUDA_API_VERSION
	.align		4
        /*0000*/ 	.byte	0x04, 0x37
        /*0002*/ 	.short	(.L_23 - .L_22)
.L_22:
        /*0004*/ 	.word	0x00000082


	//----- nvinfo : EIATTR_KPARAM_INFO
	.align		4
.L_23:
        /*0008*/ 	.byte	0x04, 0x17
        /*000a*/ 	.short	(.L_25 - .L_24)
.L_24:
        /*000c*/ 	.word	0x00000000
        /*0010*/ 	.short	0x0000
        /*0012*/ 	.short	0x0000
        /*0014*/ 	.byte	0x00, 0xf5, 0x21, 0x00


	//----- nvinfo : EIATTR_SPARSE_MMA_MASK
	.align		4
.L_25:
        /*0018*/ 	.byte	0x03, 0x50
        /*001a*/ 	.short	0x0000


	//----- nvinfo : EIATTR_MAXREG_COUNT
	.align		4
        /*001c*/ 	.byte	0x03, 0x1b
        /*001e*/ 	.short	0x00ff


	//----- nvinfo : EIATTR_EXTERNS
	.align		4
        /*0020*/ 	.byte	0x04, 0x0f
        /*0022*/ 	.short	(.L_27 - .L_26)


	//   ....[0]....
	.align		4
.L_26:
        /*0024*/ 	.word	index@(vprintf)


	//----- nvinfo : EIATTR_MERCURY_ISA_VERSION
	.align		4
.L_27:
        /*0028*/ 	.byte	0x03, 0x5f
        /*002a*/ 	.short	0x0101


	//----- nvinfo : EIATTR_VRC_CTA_INIT_COUNT
	.align		4
        /*002c*/ 	.byte	0x02, 0x4a
	.zero		1
	.zero		1


	//----- nvinfo : EIATTR_SYSCALL_OFFSETS
	.align		4
        /*0030*/ 	.byte	0x04, 0x46
        /*0032*/ 	.short	(.L_29 - .L_28)


	//   ....[0]....
.L_28:
        /*0034*/ 	.word	0x00000340


	//   ....[1]....
        /*0038*/ 	.word	0x000003f0


	//   ....[2]....
        /*003c*/ 	.word	0x000004a0


	//   ....[3]....
        /*0040*/ 	.word	0x00000550


	//   ....[4]....
        /*0044*/ 	.word	0x00000600


	//   ....[5]....
        /*0048*/ 	.word	0x000006b0


	//   ....[6]....
        /*004c*/ 	.word	0x00000760


	//   ....[7]....
        /*0050*/ 	.word	0x00000810


	//   ....[8]....
        /*0054*/ 	.word	0x000008c0


	//   ....[9]....
        /*0058*/ 	.word	0x00000970


	//   ....[10]....
        /*005c*/ 	.word	0x00000a20


	//   ....[11]....
        /*0060*/ 	.word	0x00000ad0


	//   ....[12]....
        /*0064*/ 	.word	0x00000b80


	//   ....[13]....
        /*0068*/ 	.word	0x00000c30


	//   ....[14]....
        /*006c*/ 	.word	0x00000ce0


	//   ....[15]....
        /*0070*/ 	.word	0x00000d90


	//   ....[16]....
        /*0074*/ 	.word	0x00000e00


	//----- nvinfo : EIATTR_EXIT_INSTR_OFFSETS
	.align		4
.L_29:
        /*0078*/ 	.byte	0x04, 0x1c
        /*007a*/ 	.short	(.L_31 - .L_30)


	//   ....[0]....
.L_30:
        /*007c*/ 	.word	0x000001f0


	//   ....[1]....
        /*0080*/ 	.word	0x00000e50


	//----- nvinfo : EIATTR_CRS_STACK_SIZE
	.align		4
.L_31:
        /*0084*/ 	.byte	0x04, 0x1e
        /*0086*/ 	.short	(.L_33 - .L_32)
.L_32:
        /*0088*/ 	.word	0x00000000


	//----- nvinfo : EIATTR_CBANK_PARAM_SIZE
	.align		4
.L_33:
        /*008c*/ 	.byte	0x03, 0x19
        /*008e*/ 	.short	0x0008


	//----- nvinfo : EIATTR_PARAM_CBANK
	.align		4
        /*0090*/ 	.byte	0x04, 0x0a
        /*0092*/ 	.short	(.L_35 - .L_34)
	.align		4
.L_34:
        /*0094*/ 	.word	index@(.nv.constant0._Z13trytry_spin32Pf)
        /*0098*/ 	.short	0x0380
        /*009a*/ 	.short	0x0008


	//----- nvinfo : EIATTR_SW_WAR
	.align		4
.L_35:
        /*009c*/ 	.byte	0x04, 0x36
        /*009e*/ 	.short	(.L_37 - .L_36)
.L_36:
        /*00a0*/ 	.word	0x00000008
.L_37:


//--------------------- .nv.info._Z14clear_matrix_BPf --------------------------
	.section	.nv.info._Z14clear_matrix_BPf,"",@"SHT_CUDA_INFO"
	.sectionflags	@""
	.align	4


	//----- nvinfo : EIATTR_CUDA_API_VERSION
	.align		4
        /*0000*/ 	.byte	0x04, 0x37
        /*0002*/ 	.short	(.L_39 - .L_38)
.L_38:
        /*0004*/ 	.word	0x00000082


	//----- nvinfo : EIATTR_KPARAM_INFO
	.align		4
.L_39:
        /*0008*/ 	.byte	0x04, 0x17
        /*000a*/ 	.short	(.L_41 - .L_40)
.L_40:
        /*000c*/ 	.word	0x00000000
        /*0010*/ 	.short	0x0000
        /*0012*/ 	.short	0x0000
        /*0014*/ 	.byte	0x00, 0xf5, 0x21, 0x00


	//----- nvinfo : EIATTR_SPARSE_MMA_MASK
	.align		4
.L_41:
        /*0018*/ 	.byte	0x03, 0x50
        /*001a*/ 	.short	0x0000


	//----- nvinfo : EIATTR_MAXREG_COUNT
	.align		4
        /*001c*/ 	.byte	0x03, 0x1b
        /*001e*/ 	.short	0x00ff


	//----- nvinfo : EIATTR_MERCURY_ISA_VERSION
	.align		4
        /*0020*/ 	.byte	0x03, 0x5f
        /*0022*/ 	.short	0x0101


	//----- nvinfo : EIATTR_VRC_CTA_INIT_COUNT
	.align		4
        /*0024*/ 	.byte	0x02, 0x4a
	.zero		1
	.zero		1


	//----- nvinfo : EIATTR_EXIT_INSTR_OFFSETS
	.align		4
        /*0028*/ 	.byte	0x04, 0x1c
        /*002a*/ 	.short	(.L_43 - .L_42)


	//   ....[0]....
.L_42:
        /*002c*/ 	.word	0x00001050


	//----- nvinfo : EIATTR_CBANK_PARAM_SIZE
	.align		4
.L_43:
        /*0030*/ 	.byte	0x03, 0x19
        /*0032*/ 	.short	0x0008


	//----- nvinfo : EIATTR_PARAM_CBANK
	.align		4
        /*0034*/ 	.byte	0x04, 0x0a
        /*0036*/ 	.short	(.L_45 - .L_44)
	.align		4
.L_44:
        /*0038*/ 	.word	index@(.nv.constant0._Z14clear_matrix_BPf)
        /*003c*/ 	.short	0x0380
        /*003e*/ 	.short	0x0008


	//----- nvinfo : EIATTR_SW_WAR
	.align		4
.L_45:
        /*0040*/ 	.byte	0x04, 0x36
        /*0042*/ 	.short	(.L_47 - .L_46)
.L_46:
        /*0044*/ 	.word	0x00000008
.L_47:


//--------------------- .nv.info._Z18judge_flipping_comPfS_S_S_S_ifi --------------------------
	.section	.nv.info._Z18judge_flipping_comPfS_S_S_S_ifi,"",@"SHT_CUDA_INFO"
	.sectionflags	@""
	.align	4


	//----- nvinfo : EIATTR_CUDA_API_VERSION
	.align		4
        /*0000*/ 	.byte	0x04, 0x37
        /*0002*/ 	.short	(.L_49 - .L_48)
.L_48:
        /*0004*/ 	.word	0x00000082


	//----- nvinfo : EIATTR_KPARAM_INFO
	.align		4
.L_49:
        /*0008*/ 	.byte	0x04, 0x17
        /*000a*/ 	.short	(.L_51 - .L_50)
.L_50:
        /*000c*/ 	.word	0x00000000
        /*0010*/ 	.short	0x0007
        /*0012*/ 	.short	0x0030
        /*0014*/ 	.byte	0x00, 0xf0, 0x11, 0x00


	//----- nvinfo : EIATTR_KPARAM_INFO
	.align		4
.L_51:
        /*0018*/ 	.byte	0x04, 0x17
        /*001a*/ 	.short	(.L_53 - .L_52)
.L_52:
        /*001c*/ 	.word	0x00000000
        /*0020*/ 	.short	0x0006
        /*0022*/ 	.short	0x002c
        /*0024*/ 	.byte	0x00, 0xf0, 0x11, 0x00


	//----- nvinfo : EIATTR_KPARAM_INFO
	.align		4
.L_53:
        /*0028*/ 	.byte	0x04, 0x17
        /*002a*/ 	.short	(.L_55 - .L_54)
.L_54:
        /*002c*/ 	.word	0x00000000
        /*0030*/ 	.short	0x0005
        /*0032*/ 	.short	0x0028
        /*0034*/ 	.byte	0x00, 0xf0, 0x11, 0x00


	//----- nvinfo : EIATTR_KPARAM_INFO
	.align		4
.L_55:
        /*0038*/ 	.byte	0x04, 0x17
        /*003a*/ 	.short	(.L_57 - .L_56)
.L_56:
        /*003c*/ 	.word	0x00000000
        /*0040*/ 	.short	0x0004
        /*0042*/ 	.short	0x0020
        /*0044*/ 	.byte	0x00, 0xf5, 0x21, 0x00


	//----- nvinfo : EIATTR_KPARAM_INFO
	.align		4
.L_57:
        /*0048*/ 	.byte	0x04, 0x17
        /*004a*/ 	.short	(.L_59 - .L_58)
.L_58:
        /*004c*/ 	.word	0x00000000
        /*0050*/ 	.short	0x0003
        /*0052*/ 	.short	0x0018
        /*0054*/ 	.byte	0x00, 0xf5, 0x21, 0x00


	//----- nvinfo : EIATTR_KPARAM_INFO
	.align		4
.L_59:
        /*0058*/ 	.byte	0x04, 0x17
        /*005a*/ 	.short	(.L_61 - .L_60)
.L_60:
        /*005c*/ 	.word	0x00000000
        /*0060*/ 	.short	0x0002
        /*0062*/ 	.short	0x0010
        /*0064*/ 	.byte	0x00, 0xf5, 0x21, 0x00


	//----- nvinfo : EIATTR_KPARAM_INFO
	.align		4
.L_61:
        /*0068*/ 	.byte	0x04, 0x17
        /*006a*/ 	.short	(.L_63 - .L_62)
.L_62:
        /*006c*/ 	.word	0x00000000
        /*0070*/ 	.short	0x0001
        /*0072*/ 	.short	0x0008
        /*0074*/ 	.byte	0x00, 0xf5, 0x21, 0x00


	//----- nvinfo : EIATTR_KPARAM_INFO
	.align		4
.L_63:
        /*0078*/ 	.byte	0x04, 0x17
        /*007a*/ 	.short	(.L_65 - .L_64)
.L_64:
        /*007c*/ 	.word	0x00000000
        /*0080*/ 	.short	0x0000
        /*0082*/ 	.short	0x0000
        /*0084*/ 	.byte	0x00, 0xf5, 0x21, 0x00


	//----- nvinfo : EIATTR_SPARSE_MMA_MASK
	.align		4
.L_65:
        /*0088*/ 	.byte	0x03, 0x50
        /*008a*/ 	.short	0x0000


	//----- nvinfo : EIATTR_MAXREG_COUNT
	.align		4
        /*008c*/ 	.byte	0x03, 0x1b
        /*008e*/ 	.short	0x00ff


	//----- nvinfo : EIATTR_MERCURY_ISA_VERSION
	.align		4
        /*0090*/ 	.byte	0x03, 0x5f
        /*0092*/ 	.short	0x0101


	//----- nvinfo : EIATTR_VRC_CTA_INIT_COUNT
	.align		4
        /*0094*/ 	.byte	0x02, 0x4a
	.zero		1
	.zero		1


	//----- nvinfo : EIATTR_EXIT_INSTR_OFFSETS
	.align		4
        /*0098*/ 	.byte	0x04, 0x1c
        /*009a*/ 	.short	(.L_67 - .L_66)


	//   ....[0]....
.L_66:
        /*009c*/ 	.word	0x00003560


	//----- nvinfo : EIATTR_CRS_STACK_SIZE
	.align		4
.L_67:
        /*00a0*/ 	.byte	0x04, 0x1e
        /*00a2*/ 	.short	(.L_69 - .L_68)
.L_68:
        /*00a4*/ 	.word	0x00000000


	//----- nvinfo : EIATTR_CBANK_PARAM_SIZE
	.align		4
.L_69:
        /*00a8*/ 	.byte	0x03, 0x19
        /*00aa*/ 	.short	0x0034


	//----- nvinfo : EIATTR_PARAM_CBANK
	.align		4
        /*00ac*/ 	.byte	0x04, 0x0a
        /*00ae*/ 	.short	(.L_71 - .L_70)
	.align		4
.L_70:
        /*00b0*/ 	.word	index@(.nv.constant0._Z18judge_flipping_comPfS_S_S_S_ifi)
        /*00b4*/ 	.short	0x0380
        /*00b6*/ 	.short	0x0034


	//----- nvinfo : EIATTR_SW_WAR
	.align		4
.L_71:
        /*00b8*/ 	.byte	0x04, 0x36
        /*00ba*/ 	.short	(.L_73 - .L_72)
.L_72:
        /*00bc*/ 	.word	0x00000008
.L_73:


//--------------------- .nv.callgraph             --------------------------
	.section	.nv.callgraph,"",@"SHT_CUDA_CALLGRAPH"
	.align	4
	.sectionentsize	8
	.align		4
        /*0000*/ 	.word	0x00000000
	.align		4
        /*0004*/ 	.word	0xffffffff
	.align		4
        /*0008*/ 	.word	index@(_Z13trytry_spin32Pf)
	.align		4
        /*000c*/ 	.word	index@(vprintf)
	.align		4
        /*0010*/ 	.word	0x00000000
	.align		4
        /*0014*/ 	.word	0xfffffffe
	.align		4
        /*0018*/ 	.word	0x00000000
	.align		4
        /*001c*/ 	.word	0xfffffffd
	.align		4
        /*0020*/ 	.word	0x00000000
	.align		4
        /*0024*/ 	.word	0xfffffffc


//--------------------- .nv.constant4             --------------------------
	.section	.nv.constant4,"a",@progbits
	.align	8
	.align		8
.nv.constant4:
        /*0000*/ 	.dword	vprintf
	.align		8
        /*0008*/ 	.dword	$str
	.align		8
        /*0010*/ 	.dword	$str$1


//--------------------- .text._Z13trytry_spin32Pf --------------------------
	.section	.text._Z13trytry_spin32Pf,"ax",@progbits
	.align	128
        .global         _Z13trytry_spin32Pf
        .type           _Z13trytry_spin32Pf,@function
        .size           _Z13trytry_spin32Pf,(.L_x_55 - _Z13trytry_spin32Pf)
        .other          _Z13trytry_spin32Pf,@"STO_CUDA_ENTRY STV_DEFAULT"
_Z13trytry_spin32Pf:
.text._Z13trytry_spin32Pf:
[----:B------:R-:W0:Y:S01]  /*0000*/  LDC R1, c[0x0][0x37c] ;  /* 0x0000df00ff017b82 */ /* 0x000e220000000800 */
[----:B------:R-:W1:Y:S01]  /*0010*/  S2R R0, SR_TID.X ;  /* 0x0000000000007919 */ /* 0x000e620000002100 */
[----:B------:R-:W2:Y:S06]  /*0020*/  LDCU UR5, c[0x0][0x2fc] ;  /* 0x00005f80ff0577ac */ /* 0x000eac0008000800 */
[----:B------:R-:W1:Y:S01]  /*0030*/  S2UR UR6, SR_CTAID.X ;  /* 0x00000000000679c3 */ /* 0x000e620000002500 */
[----:B0-----:R-:W-:Y:S01]  /*0040*/  VIADD R1, R1, 0xfffffff8 ;  /* 0xfffffff801017836 */ /* 0x001fe20000000000 */
[----:B------:R-:W0:Y:S01]  /*0050*/  LDCU UR4, c[0x0][0x2f8] ;  /* 0x00005f00ff0477ac */ /* 0x000e220008000800 */
[----:B------:R-:W3:Y:S05]  /*0060*/  LDCU.64 UR36, c[0x0][0x358] ;  /* 0x00006b00ff2477ac */ /* 0x000eea0008000a00 */
[----:B------:R-:W1:Y:S08]  /*0070*/  LDC R5, c[0x0][0x360] ;  /* 0x0000d800ff057b82 */ /* 0x000e700000000800 */
[----:B------:R-:W4:Y:S01]  /*0080*/  LDC.64 R2, c[0x0][0x380] ;  /* 0x0000e000ff027b82 */ /* 0x000f220000000a00 */
[----:B0-----:R-:W-:-:S05]  /*0090*/  IADD3 R22, P1, PT, R1, UR4, RZ ;  /* 0x0000000401167c10 */ /* 0x001fca000ff3e0ff */
[----:B--2---:R-:W-:Y:S02]  /*00a0*/  IMAD.X R19, RZ, RZ, UR5, P1 ;  /* 0x00000005ff137e24 */ /* 0x004fe400088e06ff */
[----:B-1----:R-:W-:-:S05]  /*00b0*/  IMAD R5, R5, UR6, R0 ;  /* 0x0000000605057c24 */ /* 0x002fca000f8e0200 */
[C---:B------:R-:W-:Y:S02]  /*00c0*/  ISETP.NE.AND P0, PT, R5.reuse, RZ, PT ;  /* 0x000000ff0500720c */ /* 0x040fe40003f05270 */
[----:B------:R-:W-:Y:S01]  /*00d0*/  I2FP.F32.S32 R7, R5 ;  /* 0x0000000500077245 */ /* 0x000fe20000201400 */
[----:B----4-:R-:W-:-:S05]  /*00e0*/  IMAD.WIDE R2, R5, 0x4, R2 ;  /* 0x0000000405027825 */ /* 0x010fca00078e0202 */
[----:B---3--:R0:W-:Y:S04]  /*00f0*/  STG.E desc[UR36][R2.64], R7 ;  /* 0x0000000702007986 */ /* 0x0081e8000c101924 */
[----:B------:R0:W-:Y:S04]  /*0100*/  STG.E desc[UR36][R2.64+0x2000], R7 ;  /* 0x0020000702007986 */ /* 0x0001e8000c101924 */
        /* <DEDUP_REMOVED lines=13> */
[----:B------:R0:W-:Y:S01]  /*01e0*/  STG.E desc[UR36][R2.64+0x1e000], R7 ;  /* 0x01e0000702007986 */ /* 0x0001e2000c101924 */
[----:B------:R-:W-:Y:S05]  /*01f0*/  @P0 EXIT ;  /* 0x000000000000094d */ /* 0x000fea0003800000 */
[----:B------:R-:W1:Y:S01]  /*0200*/  LDCU.64 UR4, c[0x0][0x380] ;  /* 0x00007000ff0477ac */ /* 0x000e620008000a00 */
[----:B------:R-:W-:Y:S01]  /*0210*/  HFMA2 R18, -RZ, RZ, 0, 0 ;  /* 0x00000000ff127431 */ /* 0x000fe200000001ff */
[----:B-1----:R-:W-:-:S04]  /*0220*/  UIADD3 UR4, UP0, UPT, UR4, 0x10000, URZ ;  /* 0x0001000004047890 */ /* 0x002fc8000ff1e0ff */
[----:B------:R-:W-:Y:S02]  /*0230*/  UIADD3.X UR5, UPT, UPT, URZ, UR5, URZ, UP0, !UPT ;  /* 0x00000005ff057290 */ /* 0x000fe400087fe4ff */
[----:B------:R-:W-:-:S04]  /*0240*/  IMAD.U32 R16, RZ, RZ, UR4 ;  /* 0x00000004ff107e24 */ /* 0x000fc8000f8e00ff */
[----:B------:R-:W-:-:S07]  /*0250*/  IMAD.U32 R17, RZ, RZ, UR5 ;  /* 0x00000005ff117e24 */ /* 0x000fce000f8e00ff */
.L_x_17:
[----:B------:R-:W2:Y:S01]  /*0260*/  LDG.E R0, desc[UR36][R16.64+-0x10000] ;  /* 0xff00002410007981 */ /* 0x000ea2000c1e1900 */
[----:B0-----:R-:W-:Y:S01]  /*0270*/  MOV R2, 0x0 ;  /* 0x0000000000027802 */ /* 0x001fe20000000f00 */
[----:B------:R-:W0:Y:S01]  /*0280*/  LDCU.64 UR4, c[0x4][0x8] ;  /* 0x01000100ff0477ac */ /* 0x000e220008000a00 */
[----:B------:R-:W-:Y:S01]  /*0290*/  IADD3 R18, PT, PT, R18, 0x1, RZ ;  /* 0x0000000112127810 */ /* 0x000fe20007ffe0ff */
[----:B------:R-:W-:Y:S01]  /*02a0*/  IMAD.MOV.U32 R7, RZ, RZ, R19 ;  /* 0x000000ffff077224 */ /* 0x000fe200078e0013 */
[----:B------:R1:W3:Y:S01]  /*02b0*/  LDC.64 R8, c[0x4][R2] ;  /* 0x0100000002087b82 */ /* 0x0002e20000000a00 */
[----:B------:R-:W-:Y:S02]  /*02c0*/  MOV R6, R22 ;  /* 0x0000001600067202 */ /* 0x000fe40000000f00 */
[----:B------:R-:W-:-:S04]  /*02d0*/  ISETP.NE.AND P0, PT, R18, 0x800, PT ;  /* 0x000008001200780c */ /* 0x000fc80003f05270 */
[----:B------:R-:W-:Y:S01]  /*02e0*/  P2R R23, PR, RZ, 0x1 ;  /* 0x00000001ff177803 */ /* 0x000fe20000000000 */
[----:B0-----:R-:W-:Y:S02]  /*02f0*/  IMAD.U32 R4, RZ, RZ, UR4 ;  /* 0x00000004ff047e24 */ /* 0x001fe4000f8e00ff */
[----:B------:R-:W-:Y:S01]  /*0300*/  IMAD.U32 R5, RZ, RZ, UR5 ;  /* 0x00000005ff057e24 */ /* 0x000fe2000f8e00ff */
[----:B--2---:R-:W0:Y:S02]  /*0310*/  F2I.TRUNC.NTZ R0, R0 ;  /* 0x0000000000007305 */ /* 0x004e24000020f100 */
[----:B0--3--:R1:W-:Y:S04]  /*0320*/  STL [R1], R0 ;  /* 0x0000000001007387 */ /* 0x0093e80000100800 */
[----:B------:R-:W-:-:S07]  /*0330*/  LEPC R20, `(.L_x_0) ;  /* 0x000000001014794e */ /* 0x000fce0000000000 */
[----:B-1----:R-:W-:Y:S05]  /*0340*/  CALL.ABS.NOINC R8 ;  /* 0x0000000008007343 */ /* 0x002fea0003c00000 */
.L_x_0:
[----:B------:R-:W2:Y:S01]  /*0350*/  LDG.E R0, desc[UR36][R16.64+-0xe000] ;  /* 0xff20002410007981 */ /* 0x000ea2000c1e1900 */
[----:B------:R0:W1:Y:S01]  /*0360*/  LDC.64 R8, c[0x4][R2] ;  /* 0x0100000002087b82 */ /* 0x0000620000000a00 */
[----:B------:R-:W3:Y:S01]  /*0370*/  LDCU.64 UR4, c[0x4][0x8] ;  /* 0x01000100ff0477ac */ /* 0x000ee20008000a00 */
[----:B------:R-:W-:Y:S02]  /*0380*/  IMAD.MOV.U32 R6, RZ, RZ, R22 ;  /* 0x000000ffff067224 */ /* 0x000fe400078e0016 */
[----:B------:R-:W-:Y:S02]  /*0390*/  IMAD.MOV.U32 R7, RZ, RZ, R19 ;  /* 0x000000ffff077224 */ /* 0x000fe400078e0013 */
[----:B---3--:R-:W-:Y:S01]  /*03a0*/  IMAD.U32 R4, RZ, RZ, UR4 ;  /* 0x00000004ff047e24 */ /* 0x008fe2000f8e00ff */
[----:B------:R-:W-:Y:S01]  /*03b0*/  MOV R5, UR5 ;  /* 0x0000000500057c02 */ /* 0x000fe20008000f00 */
[----:B--2---:R-:W2:Y:S02]  /*03c0*/  F2I.TRUNC.NTZ R0, R0 ;  /* 0x0000000000007305 */ /* 0x004ea4000020f100 */
[----:B-12---:R0:W-:Y:S04]  /*03d0*/  STL [R1], R0 ;  /* 0x0000000001007387 */ /* 0x0061e80000100800 */
[----:B------:R-:W-:-:S07]  /*03e0*/  LEPC R20, `(.L_x_1) ;  /* 0x000000001014794e */ /* 0x000fce0000000000 */
[----:B0-----:R-:W-:Y:S05]  /*03f0*/  CALL.ABS.NOINC R8 ;  /* 0x0000000008007343 */ /* 0x001fea0003c00000 */
.L_x_1:
[----:B------:R-:W2:Y:S01]  /*0400*/  LDG.E R0, desc[UR36][R16.64+-0xc000] ;  /* 0xff40002410007981 */ /* 0x000ea2000c1e1900 */
[----:B------:R0:W1:Y:S01]  /*0410*/  LDC.64 R8, c[0x4][R2] ;  /* 0x0100000002087b82 */ /* 0x0000620000000a00 */
[----:B------:R-:W3:Y:S01]  /*0420*/  LDCU.64 UR4, c[0x4][0x8] ;  /* 0x01000100ff0477ac */ /* 0x000ee20008000a00 */
[----:B------:R-:W-:Y:S01]  /*0430*/  IMAD.MOV.U32 R6, RZ, RZ, R22 ;  /* 0x000000ffff067224 */ /* 0x000fe200078e0016 */
[----:B------:R-:W-:Y:S02]  /*0440*/  MOV R7, R19 ;  /* 0x0000001300077202 */ /* 0x000fe40000000f00 */
[----:B---3--:R-:W-:Y:S01]  /*0450*/  MOV R4, UR4 ;  /* 0x0000000400047c02 */ /* 0x008fe20008000f00 */
[----:B------:R-:W-:Y:S01]  /*0460*/  IMAD.U32 R5, RZ, RZ, UR5 ;  /* 0x00000005ff057e24 */ /* 0x000fe2000f8e00ff */
[----:B--2---:R-:W2:Y:S02]  /*0470*/  F2I.TRUNC.NTZ R0, R0 ;  /* 0x0000000000007305 */ /* 0x004ea4000020f100 */
[----:B-12---:R0:W-:Y:S04]  /*0480*/  STL [R1], R0 ;  /* 0x0000000001007387 */ /* 0x0061e80000100800 */
[----:B------:R-:W-:-:S07]  /*0490*/  LEPC R20, `(.L_x_2) ;  /* 0x000000001014794e */ /* 0x000fce0000000000 */
[----:B0-----:R-:W-:Y:S05]  /*04a0*/  CALL.ABS.NOINC R8 ;  /* 0x0000000008007343 */ /* 0x001fea0003c00000 */
.L_x_2:
[----:B------:R-:W2:Y:S01]  /*04b0*/  LDG.E R0, desc[UR36][R16.64+-0xa000] ;  /* 0xff60002410007981 */ /* 0x000ea2000c1e1900 */
[----:B------:R0:W1:Y:S01]  /*04c0*/  LDC.64 R8, c[0x4][R2] ;  /* 0x0100000002087b82 */ /* 0x0000620000000a00 */
[----:B------:R-:W3:Y:S01]  /*04d0*/  LDCU.64 UR4, c[0x4][0x8] ;  /* 0x01000100ff0477ac */ /* 0x000ee20008000a00 */
[----:B------:R-:W-:Y:S01]  /*04e0*/  MOV R6, R22 ;  /* 0x0000001600067202 */ /* 0x000fe20000000f00 */
[----:B------:R-:W-:Y:S02]  /*04f0*/  IMAD.MOV.U32 R7, RZ, RZ, R19 ;  /* 0x000000ffff077224 */ /* 0x000fe400078e0013 */
[----:B---3--:R-:W-:Y:S02]  /*0500*/  IMAD.U32 R4, RZ, RZ, UR4 ;  /* 0x00000004ff047e24 */ /* 0x008fe4000f8e00ff */
[----:B------:R-:W-:Y:S01]  /*0510*/  IMAD.U32 R5, RZ, RZ, UR5 ;  /* 0x00000005ff057e24 */ /* 0x000fe2000f8e00ff */
[----:B--2---:R-:W2:Y:S02]  /*0520*/  F2I.TRUNC.NTZ R0, R0 ;  /* 0x0000000000007305 */ /* 0x004ea4000020f100 */
[----:B-12---:R0:W-:Y:S04]  /*0530*/  STL [R1], R0 ;  /* 0x0000000001007387 */ /* 0x0061e80000100800 */
[----:B------:R-:W-:-:S07]  /*0540*/  LEPC R20, `(.L_x_3) ;  /* 0x000000001014794e */ /* 0x000fce0000000000 */
[----:B0-----:R-:W-:Y:S05]  /*0550*/  CALL.ABS.NOINC R8 ;  /* 0x0000000008007343 */ /* 0x001fea0003c00000 */
.L_x_3:
        /* <DEDUP_REMOVED lines=11> */
.L_x_4:
        /* <DEDUP_REMOVED lines=11> */
.L_x_5:
        /* <DEDUP_REMOVED lines=11> */
.L_x_6:
        /* <DEDUP_REMOVED lines=11> */
.L_x_7:
        /* <DEDUP_REMOVED lines=11> */
.L_x_8:
        /* <DEDUP_REMOVED lines=11> */
.L_x_9:
        /* <DEDUP_REMOVED lines=11> */
.L_x_10:
        /* <DEDUP_REMOVED lines=11> */
.L_x_11:
        /* <DEDUP_REMOVED lines=11> */
.L_x_12:
        /* <DEDUP_REMOVED lines=11> */
.L_x_13:
[----:B------:R-:W2:Y:S01]  /*0c40*/  LDG.E R0, desc[UR36][R16.64+0xc000] ;  /* 0x00c0002410007981 */ /* 0x000ea2000c1e1900 */
[----:B------:R0:W1:Y:S01]  /*0c50*/  LDC.64 R8, c[0x4][R2] ;  /* 0x0100000002087b82 */ /* 0x0000620000000a00 */
[----:B------:R-:W3:Y:S01]  /*0c60*/  LDCU.64 UR4, c[0x4][0x8] ;  /* 0x01000100ff0477ac */ /* 0x000ee20008000a00 */
[----:B------:R-:W-:Y:S01]  /*0c70*/  MOV R6, R22 ;  /* 0x0000001600067202 */ /* 0x000fe20000000f00 */
[----:B------:R-:W-:Y:S01]  /*0c80*/  IMAD.MOV.U32 R7, RZ, RZ, R19 ;  /* 0x000000ffff077224 */ /* 0x000fe200078e0013 */
[----:B---3--:R-:W-:Y:S01]  /*0c90*/  MOV R4, UR4 ;  /* 0x0000000400047c02 */ /* 0x008fe20008000f00 */
[----:B------:R-:W-:Y:S01]  /*0ca0*/  IMAD.U32 R5, RZ, RZ, UR5 ;  /* 0x00000005ff057e24 */ /* 0x000fe2000f8e00ff */
[----:B--2---:R-:W2:Y:S02]  /*0cb0*/  F2I.TRUNC.NTZ R0, R0 ;  /* 0x0000000000007305 */ /* 0x004ea4000020f100 */
[----:B-12---:R0:W-:Y:S04]  /*0cc0*/  STL [R1], R0 ;  /* 0x0000000001007387 */ /* 0x0061e80000100800 */
[----:B------:R-:W-:-:S07]  /*0cd0*/  LEPC R20, `(.L_x_14) ;  /* 0x000000001014794e */ /* 0x000fce0000000000 */
[----:B0-----:R-:W-:Y:S05]  /*0ce0*/  CALL.ABS.NOINC R8 ;  /* 0x0000000008007343 */ /* 0x001fea0003c00000 */
.L_x_14:
        /* <DEDUP_REMOVED lines=11> */
.L_x_15:
[----:B------:R-:W0:Y:S01]  /*0da0*/  LDC.64 R2, c[0x4][R2] ;  /* 0x0100000002027b82 */ /* 0x000e220000000a00 */
[----:B------:R-:W1:Y:S01]  /*0db0*/  LDCU.64 UR4, c[0x4][0x10] ;  /* 0x01000200ff0477ac */ /* 0x000e620008000a00 */
[----:B------:R-:W-:Y:S02]  /*0dc0*/  CS2R R6, SRZ ;  /* 0x0000000000067805 */ /* 0x000fe4000001ff00 */
[----:B-1----:R-:W-:Y:S01]  /*0dd0*/  MOV R4, UR4 ;  /* 0x0000000400047c02 */ /* 0x002fe20008000f00 */
[----:B------:R-:W-:-:S07]  /*0de0*/  IMAD.U32 R5, RZ, RZ, UR5 ;  /* 0x00000005ff057e24 */ /* 0x000fce000f8e00ff */
[----:B------:R-:W-:-:S07]  /*0df0*/  LEPC R20, `(.L_x_16) ;  /* 0x000000001014794e */ /* 0x000fce0000000000 */
[----:B0-----:R-:W-:Y:S05]  /*0e00*/  CALL.ABS.NOINC R2 ;  /* 0x0000000002007343 */ /* 0x001fea0003c00000 */
.L_x_16:
[----:B------:R-:W-:Y:S02]  /*0e10*/  ISETP.NE.AND P6, PT, R23, RZ, PT ;  /* 0x000000ff1700720c */ /* 0x000fe40003fc5270 */
[----:B------:R-:W-:-:S04]  /*0e20*/  IADD3 R16, P0, PT, R16, 0x4, RZ ;  /* 0x0000000410107810 */ /* 0x000fc80007f1e0ff */
[----:B------:R-:W-:-:S07]  /*0e30*/  IADD3.X R17, PT, PT, RZ, R17, RZ, P0, !PT ;  /* 0x00000011ff117210 */ /* 0x000fce00007fe4ff */
[----:B------:R-:W-:Y:S05]  /*0e40*/  @P6 BRA `(.L_x_17) ;  /* 0xfffffff400046947 */ /* 0x000fea000383ffff */
[----:B------:R-:W-:Y:S05]  /*0e50*/  EXIT ;  /* 0x000000000000794d */ /* 0x000fea0003800000 */
.L_x_18:
[----:B------:R-:W-:-:S00]  /*0e60*/  BRA `(.L_x_18) ;  /* 0xfffffffc00fc7947 */ /* 0x000fc0000383ffff */
[----:B------:R-:W-:-:S00]  /*0e70*/  NOP ;  /* 0x0000000000007918 */ /* 0x000fc00000000000 */
        /* <DEDUP_REMOVED lines=8> */
.L_x_55:


//--------------------- .text._Z14clear_matrix_BPf --------------------------
	.section	.text._Z14clear_matrix_BPf,"ax",@progbits
	.align	128
        .global         _Z14clear_matrix_BPf
        .type           _Z14clear_matrix_BPf,@function
        .size           _Z14clear_matrix_BPf,(.L_x_56 - _Z14clear_matrix_BPf)
        .other          _Z14clear_matrix_BPf,@"STO_CUDA_ENTRY STV_DEFAULT"
_Z14clear_matrix_BPf:
.text._Z14clear_matrix_BPf:
[----:B------:R-:W-:Y:S08]  /*0000*/  LDC R1, c[0x0][0x37c] ;  /* 0x0000df00ff017b82 */ /* 0x000ff00000000800 */
[----:B------:R-:W0:Y:S01]  /*0010*/  LDC.64 R2, c[0x0][0x380] ;  /* 0x0000e000ff027b82 */ /* 0x000e220000000a00 */
[----:B------:R-:W0:Y:S02]  /*0020*/  LDCU.64 UR4, c[0x0][0x358] ;  /* 0x00006b00ff0477ac */ /* 0x000e240008000a00 */
[----:B0-----:R-:W-:Y:S04]  /*0030*/  STG.E desc[UR4][R2.64], RZ ;  /* 0x000000ff02007986 */ /* 0x001fe8000c101904 */
[----:B------:R-:W-:Y:S04]  /*0040*/  STG.E desc[UR4][R2.64+0x40], RZ ;  /* 0x000040ff02007986 */ /* 0x000fe8000c101904 */
        /* <DEDUP_REMOVED lines=251> */
[----:B------:R0:W-:Y:S02]  /*1000*/  STG.E desc[UR4][R2.64+0x37c], RZ ;  /* 0x00037cff02007986 */ /* 0x0001e4000c101904 */
[----:B0-----:R-:W0:Y:S02]  /*1010*/  LDC.64 R2, c[0x0][0x380] ;  /* 0x0000e000ff027b82 */ /* 0x001e240000000a00 */
[----:B0-----:R0:W-:Y:S06]  /*1020*/  STG.E desc[UR4][R2.64+0x3bc], RZ ;  /* 0x0003bcff02007986 */ /* 0x0011ec000c101904 */
[----:B0-----:R-:W0:Y:S02]  /*1030*/  LDC.64 R2, c[0x0][0x380] ;  /* 0x0000e000ff027b82 */ /* 0x001e240000000a00 */
[----:B0-----:R-:W-:Y:S01]  /*1040*/  STG.E desc[UR4][R2.64+0x3fc], RZ ;  /* 0x0003fcff02007986 */ /* 0x001fe2000c101904 */
[----:B------:R-:W-:Y:S05]  /*1050*/  EXIT ;  /* 0x000000000000794d */ /* 0x000fea0003800000 */
.L_x_19:
        /* <DEDUP_REMOVED lines=10> */
.L_x_56:


//--------------------- .text._Z18judge_flipping_comPfS_S_S_S_ifi --------------------------
	.section	.text._Z18judge_flipping_comPfS_S_S_S_ifi,"ax",@progbits
	.align	128
        .global         _Z18judge_flipping_comPfS_S_S_S_ifi
        .type           _Z18judge_flipping_comPfS_S_S_S_ifi,@function
        .size           _Z18judge_flipping_comPfS_S_S_S_ifi,(.L_x_54 - _Z18judge_flipping_comPfS_S_S_S_ifi)
        .other          _Z18judge_flipping_comPfS_S_S_S_ifi,@"STO_CUDA_ENTRY STV_DEFAULT"
_Z18judge_flipping_comPfS_S_S_S_ifi:
.text._Z18judge_flipping_comPfS_S_S_S_ifi:
[----:B------:R-:W-:Y:S01]  /*0000*/  LDC R1, c[0x0][0x37c] ;  /* 0x0000df00ff017b82 */ /* 0x000fe20000000800 */
[----:B------:R-:W0:Y:S07]  /*0010*/  S2R R0, SR_TID.X ;  /* 0x0000000000007919 */ /* 0x000e2e0000002100 */
[----:B------:R-:W0:Y:S01]  /*0020*/  S2UR UR5, SR_CTAID.X ;  /* 0x00000000000579c3 */ /* 0x000e220000002500 */
[----:B------:R-:W1:Y:S01]  /*0030*/  LDCU UR4, c[0x0][0x3b0] ;  /* 0x00007600ff0477ac */ /* 0x000e620008000800 */
[----:B------:R-:W-:-:S02]  /*0040*/  CS2R R18, SRZ ;  /* 0x0000000000127805 */ /* 0x000fc4000001ff00 */
[----:B------:R-:W-:Y:S02]  /*0050*/  CS2R R16, SRZ ;  /* 0x0000000000107805 */ /* 0x000fe4000001ff00 */
[----:B------:R-:W-:Y:S02]  /*0060*/  CS2R R14, SRZ ;  /* 0x00000000000e7805 */ /* 0x000fe4000001ff00 */
[----:B------:R-:W-:Y:S02]  /*0070*/  CS2R R12, SRZ ;  /* 0x00000000000c7805 */ /* 0x000fe4000001ff00 */
[----:B------:R-:W-:Y:S02]  /*0080*/  CS2R R10, SRZ ;  /* 0x00000000000a7805 */ /* 0x000fe4000001ff00 */
[----:B------:R-:W-:Y:S01]  /*0090*/  CS2R R8, SRZ ;  /* 0x0000000000087805 */ /* 0x000fe2000001ff00 */
[----:B------:R-:W0:Y:S01]  /*00a0*/  LDC R31, c[0x0][0x360] ;  /* 0x0000d800ff1f7b82 */ /* 0x000e220000000800 */
[----:B------:R-:W-:-:S02]  /*00b0*/  CS2R R6, SRZ ;  /* 0x0000000000067805 */ /* 0x000fc4000001ff00 */
[----:B------:R-:W-:Y:S01]  /*00c0*/  CS2R R4, SRZ ;  /* 0x0000000000047805 */ /* 0x000fe2000001ff00 */
[----:B------:R-:W-:Y:S01]  /*00d0*/  IMAD.MOV.U32 R29, RZ, RZ, RZ ;  /* 0x000000ffff1d7224 */ /* 0x000fe200078e00ff */
[----:B------:R-:W-:Y:S01]  /*00e0*/  PRMT R28, RZ, 0x7610, R28 ;  /* 0x00007610ff1c7816 */ /* 0x000fe2000000001c */
[----:B------:R-:W2:Y:S01]  /*00f0*/  LDCU.64 UR8, c[0x0][0x358] ;  /* 0x00006b00ff0877ac */ /* 0x000ea20008000a00 */
[----:B------:R-:W-:Y:S01]  /*0100*/  PRMT R25, RZ, 0x7610, R25 ;  /* 0x00007610ff197816 */ /* 0x000fe20000000019 */
[----:B-1----:R-:W-:Y:S01]  /*0110*/  UIADD3 UR4, UPT, UPT, UR4, 0x10, URZ ;  /* 0x0000001004047890 */ /* 0x002fe2000fffe0ff */
[----:B0-----:R-:W-:Y:S01]  /*0120*/  IMAD R31, R31, UR5, R0 ;  /* 0x000000051f1f7c24 */ /* 0x001fe2000f8e0200 */
[----:B------:R-:W0:Y:S03]  /*0130*/  LDCU UR5, c[0x0][0x3a8] ;  /* 0x00007500ff0577ac */ /* 0x000e260008000800 */
[C---:B------:R-:W-:Y:S01]  /*0140*/  IMAD.SHL.U32 R24, R31.reuse, 0x1000, RZ ;  /* 0x000010001f187824 */ /* 0x040fe200078e00ff */
[----:B------:R-:W-:-:S03]  /*0150*/  LOP3.LUT P0, RZ, R31, 0x7fffffff, RZ, 0xc0, !PT ;  /* 0x7fffffff1fff7812 */ /* 0x000fc6000780c0ff */
[----:B------:R-:W-:-:S05]  /*0160*/  VIADD R20, R24, 0xfffff800 ;  /* 0xfffff80018147836 */ /* 0x000fca0000000000 */
[----:B------:R-:W-:Y:S01]  /*0170*/  SEL R20, R20, 0x7800, P0 ;  /* 0x0000780014147807 */ /* 0x000fe20000000000 */
[----:B0-----:R-:W-:-:S06]  /*0180*/  USHF.L.U32 UR5, UR5, 0x4, URZ ;  /* 0x0000000405057899 */ /* 0x001fcc00080006ff */
[----:B--2---:R-:W-:-:S07]  /*0190*/  I2FP.F32.S32 R3, UR5 ;  /* 0x0000000500037c45 */ /* 0x004fce0008201400 */
.L_x_30:
[----:B------:R-:W0:Y:S01]  /*01a0*/  LDCU UR5, c[0x0][0x3b0] ;  /* 0x00007600ff0577ac */ /* 0x000e220008000800 */
[----:B-1----:R-:W1:Y:S01]  /*01b0*/  LDC.64 R22, c[0x0][0x388] ;  /* 0x0000e200ff167b82 */ /* 0x002e620000000a00 */
[----:B0-----:R-:W-:-:S05]  /*01c0*/  IADD3 R21, PT, PT, R29, UR5, RZ ;  /* 0x000000051d157c10 */ /* 0x001fca000fffe0ff */
[----:B------:R-:W-:-:S04]  /*01d0*/  IMAD.IADD R0, R24, 0x1, R21 ;  /* 0x0000000118007824 */ /* 0x000fc800078e0215 */
[----:B-1----:R-:W-:-:S05]  /*01e0*/  IMAD.WIDE R22, R0, 0x4, R22 ;  /* 0x0000000400167825 */ /* 0x002fca00078e0216 */
[----:B------:R0:W5:Y:S01]  /*01f0*/  LDG.E R2, desc[UR8][R22.64] ;  /* 0x0000000816027981 */ /* 0x000162000c1e1900 */
[----:B------:R-:W-:-:S13]  /*0200*/  ISETP.GT.AND P0, PT, R21, UR5, PT ;  /* 0x0000000515007c0c */ /* 0x000fda000bf04270 */
[----:B0-----:R-:W-:Y:S05]  /*0210*/  @!P0 BRA `(.L_x_20) ;  /* 0x0000001000848947 */ /* 0x001fea0003800000 */
[----:B------:R-:W0:Y:S01]  /*0220*/  LDC R37, c[0x0][0x3b0] ;  /* 0x0000ec00ff257b82 */ /* 0x000e220000000800 */
[----:B------:R-:W-:Y:S02]  /*0230*/  VIADD R22, R29, 0xffffffff ;  /* 0xffffffff1d167836 */ /* 0x000fe40000000000 */
[----:B------:R-:W-:Y:S02]  /*0240*/  HFMA2 R36, -RZ, RZ, 0, 0 ;  /* 0x00000000ff247431 */ /* 0x000fe400000001ff */
[----:B------:R-:W-:Y:S01]  /*0250*/  IMAD.SHL.U32 R30, R21, 0x800, RZ ;  /* 0x00000800151e7824 */ /* 0x000fe200078e00ff */
[----:B------:R-:W-:-:S13]  /*0260*/  ISETP.GE.U32.AND P0, PT, R22, 0x7, PT ;  /* 0x000000071600780c */ /* 0x000fda0003f06070 */
[----:B------:R-:W-:Y:S05]  /*0270*/  @!P0 BRA `(.L_x_21) ;  /* 0x00000004009c8947 */ /* 0x000fea0003800000 */
[----:B------:R-:W-:Y:S01]  /*0280*/  LOP3.LUT R36, R29, 0x7ffffff8, RZ, 0xc0, !PT ;  /* 0x7ffffff81d247812 */ /* 0x000fe200078ec0ff */
[----:B------:R-:W-:Y:S01]  /*0290*/  IMAD.MOV.U32 R35, RZ, RZ, RZ ;  /* 0x000000ffff237224 */ /* 0x000fe200078e00ff */
[----:B------:R-:W1:Y:S06]  /*02a0*/  LDCU.64 UR6, c[0x0][0x390] ;  /* 0x00007200ff0677ac */ /* 0x000e6c0008000a00 */
.L_x_22:
[----:B------:R-:W-:Y:S01]  /*02b0*/  IMAD.SHL.U32 R39, R35, 0x4, RZ ;  /* 0x0000000423277824 */ /* 0x000fe200078e00ff */
[----:B------:R-:W0:Y:S04]  /*02c0*/  LDC R34, c[0x0][0x3b0] ;  /* 0x0000ec00ff227b82 */ /* 0x000e280000000800 */
[C---:B------:R-:W-:Y:S02]  /*02d0*/  ISETP.EQ.AND P5, PT, R39.reuse, RZ, PT ;  /* 0x000000ff2700720c */ /* 0x040fe40003fa2270 */
[C---:B------:R-:W-:Y:S02]  /*02e0*/  ISETP.EQ.AND P4, PT, R39.reuse, 0x10, PT ;  /* 0x000000102700780c */ /* 0x040fe40003f82270 */
[C---:B------:R-:W-:Y:S02]  /*02f0*/  ISETP.EQ.AND P3, PT, R39.reuse, 0x20, PT ;  /* 0x000000202700780c */ /* 0x040fe40003f62270 */
[----:B------:R-:W-:-:S07]  /*0300*/  ISETP.EQ.AND P0, PT, R39, 0x30, PT ;  /* 0x000000302700780c */ /* 0x000fce0003f02270 */
[----:B------:R-:W-:Y:S02]  /*0310*/  @P5 IMAD.MOV.U32 R22, RZ, RZ, R19 ;  /* 0x000000ffff165224 */ /* 0x000fe400078e0013 */
[----:B------:R-:W-:Y:S02]  /*0320*/  @P4 MOV R22, R15 ;  /* 0x0000000f00164202 */ /* 0x000fe40000000f00 */
[----:B------:R-:W-:Y:S02]  /*0330*/  @P3 IMAD.MOV.U32 R22, RZ, RZ, R11 ;  /* 0x000000ffff163224 */ /* 0x000fe400078e000b */
[----:B------:R-:W-:Y:S02]  /*0340*/  @P0 IMAD.MOV.U32 R22, RZ, RZ, R7 ;  /* 0x000000ffff160224 */ /* 0x000fe400078e0007 */
[----:B0-----:R-:W-:-:S03]  /*0350*/  IMAD.IADD R37, R35, 0x1, R34 ;  /* 0x0000000123257824 */ /* 0x001fc600078e0222 */
[----:B------:R-:W-:-:S13]  /*0360*/  ISETP.NE.AND P1, PT, R22, 0x1, PT ;  /* 0x000000011600780c */ /* 0x000fda0003f25270 */
[----:B------:R-:W0:Y:S01]  /*0370*/  @!P1 LDC.64 R26, c[0x0][0x380] ;  /* 0x0000e000ff1a9b82 */ /* 0x000e220000000a00 */
[----:B------:R-:W-:Y:S01]  /*0380*/  @!P1 IADD3 R33, PT, PT, R30, R37, RZ ;  /* 0x000000251e219210 */ /* 0x000fe20007ffe0ff */
[----:B------:R-:W-:-:S06]  /*0390*/  @!P1 IMAD.IADD R41, R24, 0x1, R37 ;  /* 0x0000000118299824 */ /* 0x000fcc00078e0225 */
[----:B------:R-:W2:Y:S01]  /*03a0*/  @!P1 LDC.64 R22, c[0x0][0x390] ;  /* 0x0000e400ff169b82 */ /* 0x000ea20000000a00 */
[----:B0-----:R-:W-:-:S06]  /*03b0*/  @!P1 IMAD.WIDE R26, R33, 0x4, R26 ;  /* 0x00000004211a9825 */ /* 0x001fcc00078e021a */
[----:B------:R0:W3:Y:S01]  /*03c0*/  @!P1 LDG.E R26, desc[UR8][R26.64] ;  /* 0x000000081a1a9981 */ /* 0x0000e2000c1e1900 */
[----:B--2---:R-:W-:Y:S02]  /*03d0*/  @!P1 IMAD.WIDE R32, R41, 0x4, R22 ;  /* 0x0000000429209825 */ /* 0x004fe400078e0216 */
[----:B------:R-:W2:Y:S04]  /*03e0*/  LDC.64 R22, c[0x0][0x380] ;  /* 0x0000e000ff167b82 */ /* 0x000ea80000000a00 */
[----:B------:R-:W4:Y:S01]  /*03f0*/  @!P1 LDG.E R32, desc[UR8][R32.64] ;  /* 0x0000000820209981 */ /* 0x000f22000c1e1900 */
[----:B------:R-:W-:Y:S01]  /*0400*/  SHF.R.S32.HI R43, RZ, 0x1f, R37 ;  /* 0x0000001fff2b7819 */ /* 0x000fe20000011425 */
[----:B------:R-:W-:Y:S01]  /*0410*/  @P5 IMAD.MOV.U32 R38, RZ, RZ, R18 ;  /* 0x000000ffff265224 */ /* 0x000fe200078e0012 */
[C---:B------:R-:W-:Y:S01]  /*0420*/  IADD3 R40, P6, PT, R30.reuse, R37, RZ ;  /* 0x000000251e287210 */ /* 0x040fe20007fde0ff */
[----:B------:R-:W-:Y:S01]  /*0430*/  @P4 IMAD.MOV.U32 R38, RZ, RZ, R14 ;  /* 0x000000ffff264224 */ /* 0x000fe200078e000e */
[----:B------:R-:W-:Y:S01]  /*0440*/  ISETP.EQ.AND P2, PT, R39, -0x10, PT ;  /* 0xfffffff02700780c */ /* 0x000fe20003f42270 */
[----:B------:R-:W-:Y:S01]  /*0450*/  @P3 IMAD.MOV.U32 R38, RZ, RZ, R10 ;  /* 0x000000ffff263224 */ /* 0x000fe200078e000a */
[----:B------:R-:W-:Y:S01]  /*0460*/  LEA.HI.X.SX32 R39, R30, R43, 0x1, P6 ;  /* 0x0000002b1e277211 */ /* 0x000fe200030f0eff */
[----:B------:R-:W-:Y:S01]  /*0470*/  @P0 IMAD.MOV.U32 R38, RZ, RZ, R6 ;  /* 0x000000ffff260224 */ /* 0x000fe200078e0006 */
[----:B0-----:R-:W-:Y:S01]  /*0480*/  @P5 MOV R27, R17 ;  /* 0x00000011001b5202 */ /* 0x001fe20000000f00 */
[----:B------:R-:W-:-:S02]  /*0490*/  @P4 IMAD.MOV.U32 R27, RZ, RZ, R13 ;  /* 0x000000ffff1b4224 */ /* 0x000fc400078e000d */
[----:B------:R-:W-:Y:S01]  /*04a0*/  @P3 IMAD.MOV.U32 R27, RZ, RZ, R9 ;  /* 0x000000ffff1b3224 */ /* 0x000fe200078e0009 */
[----:B------:R-:W-:Y:S02]  /*04b0*/  @P0 MOV R27, R5 ;  /* 0x00000005001b0202 */ /* 0x000fe40000000f00 */
[----:B------:R-:W-:Y:S01]  /*04c0*/  IADD3 R37, P6, PT, R24, R37, RZ ;  /* 0x0000002518257210 */ /* 0x000fe20007fde0ff */
[----:B---3--:R-:W-:-:S04]  /*04d0*/  @!P1 FADD R41, R26, R26 ;  /* 0x0000001a1a299221 */ /* 0x008fc80000000000 */
[----:B----45:R-:W-:Y:S01]  /*04e0*/  @!P1 FFMA R2, R41, R32, R2 ;  /* 0x0000002029029223 */ /* 0x030fe20000000002 */
[C---:B--2---:R-:W-:Y:S01]  /*04f0*/  LEA R22, P1, R40.reuse, R22, 0x2 ;  /* 0x0000001628167211 */ /* 0x044fe200078210ff */
[----:B------:R-:W-:Y:S01]  /*0500*/  @P5 IMAD.MOV.U32 R32, RZ, RZ, R16 ;  /* 0x000000ffff205224 */ /* 0x000fe200078e0010 */
[----:B------:R-:W-:Y:S02]  /*0510*/  @P4 MOV R32, R12 ;  /* 0x0000000c00204202 */ /* 0x000fe40000000f00 */
[----:B------:R-:W-:Y:S02]  /*0520*/  LEA.HI.X R23, R40, R23, R39, 0x2, P1 ;  /* 0x0000001728177211 */ /* 0x000fe400008f1427 */
[----:B------:R-:W-:Y:S01]  /*0530*/  ISETP.NE.AND P1, PT, R38, 0x1, PT ;  /* 0x000000012600780c */ /* 0x000fe20003f25270 */
[----:B------:R-:W-:Y:S02]  /*0540*/  @P3 IMAD.MOV.U32 R32, RZ, RZ, R8 ;  /* 0x000000ffff203224 */ /* 0x000fe400078e0008 */
[----:B------:R-:W-:Y:S01]  /*0550*/  @P0 IMAD.MOV.U32 R32, RZ, RZ, R4 ;  /* 0x000000ffff200224 */ /* 0x000fe200078e0004 */
[----:B------:R-:W-:-:S02]  /*0560*/  ISETP.NE.AND P0, PT, R27, 0x1, PT ;  /* 0x000000011b00780c */ /* 0x000fc40003f05270 */
[----:B------:R-:W-:Y:S02]  /*0570*/  LEA.HI.X.SX32 R38, R24, R43, 0x1, P6 ;  /* 0x0000002b18267211 */ /* 0x000fe400030f0eff */
[----:B-1----:R-:W-:-:S04]  /*0580*/  LEA R26, P6, R37, UR6, 0x2 ;  /* 0x00000006251a7c11 */ /* 0x002fc8000f8c10ff */
[----:B------:R-:W-:Y:S01]  /*0590*/  LEA.HI.X R27, R37, UR7, R38, 0x2, P6 ;  /* 0x00000007251b7c11 */ /* 0x000fe2000b0f1426 */
[----:B------:R-:W2:Y:S04]  /*05a0*/  @!P1 LDG.E R33, desc[UR8][R22.64+0x4] ;  /* 0x0000040816219981 */ /* 0x000ea8000c1e1900 */
[----:B------:R-:W3:Y:S04]  /*05b0*/  @!P0 LDG.E R38, desc[UR8][R22.64+0x8] ;  /* 0x0000080816268981 */ /* 0x000ee8000c1e1900 */
[----:B------:R-:W4:Y:S04]  /*05c0*/  @!P1 LDG.E R37, desc[UR8][R26.64+0x4] ;  /* 0x000004081a259981 */ /* 0x000f28000c1e1900 */
[----:B------:R-:W4:Y:S01]  /*05d0*/  @!P0 LDG.E R39, desc[UR8][R26.64+0x8] ;  /* 0x000008081a278981 */ /* 0x000f22000c1e1900 */
[----:B------:R-:W-:-:S02]  /*05e0*/  @P2 IMAD.MOV.U32 R40, RZ, RZ, R19 ;  /* 0x000000ffff282224 */ /* 0x000fc400078e0013 */
[----:B------:R-:W-:Y:S01]  /*05f0*/  @P5 IMAD.MOV.U32 R40, RZ, RZ, R15 ;  /* 0x000000ffff285224 */ /* 0x000fe200078e000f */
[----:B------:R-:W-:Y:S01]  /*0600*/  @P2 MOV R42, R17 ;  /* 0x00000011002a2202 */ /* 0x000fe20000000f00 */
[----:B------:R-:W-:Y:S02]  /*0610*/  @P4 IMAD.MOV.U32 R40, RZ, RZ, R11 ;  /* 0x000000ffff284224 */ /* 0x000fe400078e000b */
[----:B------:R-:W-:Y:S02]  /*0620*/  @P2 IMAD.MOV.U32 R41, RZ, RZ, R18 ;  /* 0x000000ffff292224 */ /* 0x000fe400078e0012 */
[----:B------:R-:W-:Y:S01]  /*0630*/  @P2 IMAD.MOV.U32 R43, RZ, RZ, R16 ;  /* 0x000000ffff2b2224 */ /* 0x000fe200078e0010 */
[----:B------:R-:W-:Y:S01]  /*0640*/  ISETP.NE.AND P2, PT, R32, 0x1, PT ;  /* 0x000000012000780c */ /* 0x000fe20003f45270 */
[----:B------:R-:W-:Y:S01]  /*0650*/  @P3 IMAD.MOV.U32 R40, RZ, RZ, R7 ;  /* 0x000000ffff283224 */ /* 0x000fe200078e0007 */
[----:B------:R-:W-:Y:S01]  /*0660*/  @P5 MOV R41, R14 ;  /* 0x0000000e00295202 */ /* 0x000fe20000000f00 */
[----:B------:R-:W-:Y:S01]  /*0670*/  @P4 IMAD.MOV.U32 R41, RZ, RZ, R10 ;  /* 0x000000ffff294224 */ /* 0x000fe200078e000a */
[----:B------:R-:W-:Y:S01]  /*0680*/  @P5 MOV R43, R12 ;  /* 0x0000000c002b5202 */ /* 0x000fe20000000f00 */
[----:B------:R-:W-:Y:S01]  /*0690*/  @P5 IMAD.MOV.U32 R42, RZ, RZ, R13 ;  /* 0x000000ffff2a5224 */ /* 0x000fe200078e000d */
[----:B------:R-:W-:Y:S01]  /*06a0*/  ISETP.NE.AND P5, PT, R40, 0x1, PT ;  /* 0x000000012800780c */ /* 0x000fe20003fa5270 */
[----:B------:R-:W-:-:S02]  /*06b0*/  @P3 IMAD.MOV.U32 R41, RZ, RZ, R6 ;  /* 0x000000ffff293224 */ /* 0x000fc400078e0006 */
[----:B------:R-:W-:Y:S02]  /*06c0*/  @P4 IMAD.MOV.U32 R42, RZ, RZ, R9 ;  /* 0x000000ffff2a4224 */ /* 0x000fe400078e0009 */
[----:B------:R-:W-:Y:S01]  /*06d0*/  @P4 IMAD.MOV.U32 R43, RZ, RZ, R8 ;  /* 0x000000ffff2b4224 */ /* 0x000fe200078e0008 */
[----:B------:R-:W-:Y:S01]  /*06e0*/  ISETP.NE.AND P4, PT, R41, 0x1, PT ;  /* 0x000000012900780c */ /* 0x000fe20003f85270 */
[----:B------:R-:W4:Y:S01]  /*06f0*/  @!P2 LDG.E R32, desc[UR8][R22.64+0xc] ;  /* 0x00000c081620a981 */ /* 0x000f22000c1e1900 */
[----:B------:R-:W-:Y:S01]  /*0700*/  @P3 MOV R42, R5 ;  /* 0x00000005002a3202 */ /* 0x000fe20000000f00 */
[----:B------:R-:W-:-:S03]  /*0710*/  @P3 IMAD.MOV.U32 R43, RZ, RZ, R4 ;  /* 0x000000ffff2b3224 */ /* 0x000fc600078e0004 */
[----:B------:R-:W-:Y:S02]  /*0720*/  ISETP.NE.AND P6, PT, R42, 0x1, PT ;  /* 0x000000012a00780c */ /* 0x000fe40003fc5270 */
[----:B------:R-:W-:-:S05]  /*0730*/  ISETP.NE.AND P3, PT, R43, 0x1, PT ;  /* 0x000000012b00780c */ /* 0x000fca0003f65270 */
[----:B------:R-:W4:Y:S06]  /*0740*/  @!P4 LDG.E R40, desc[UR8][R22.64+0x14] ;  /* 0x000014081628c981 */ /* 0x000f2c000c1e1900 */
[----:B------:R-:W4:Y:S04]  /*0750*/  @!P6 LDG.E R43, desc[UR8][R26.64+0x18] ;  /* 0x000018081a2be981 */ /* 0x000f28000c1e1900 */
[----:B------:R-:W4:Y:S04]  /*0760*/  @!P3 LDG.E R42, desc[UR8][R22.64+0x1c] ;  /* 0x00001c08162ab981 */ /* 0x000f28000c1e1900 */
[----:B------:R-:W4:Y:S01]  /*0770*/  @!P3 LDG.E R45, desc[UR8][R26.64+0x1c] ;  /* 0x00001c081a2db981 */ /* 0x000f22000c1e1900 */
[----:B--2---:R-:W-:Y:S01]  /*0780*/  @!P1 FADD R33, R33, R33 ;  /* 0x0000002121219221 */ /* 0x004fe20000000000 */
[----:B---3--:R-:W-:-:S02]  /*0790*/  @!P0 FADD R41, R38, R38 ;  /* 0x0000002626298221 */ /* 0x008fc40000000000 */
[----:B------:R-:W2:Y:S01]  /*07a0*/  @!P6 LDG.E R38, desc[UR8][R22.64+0x18] ;  /* 0x000018081626e981 */ /* 0x000ea2000c1e1900 */
[----:B----4-:R-:W-:-:S03]  /*07b0*/  @!P1 FFMA R2, R33, R37, R2 ;  /* 0x0000002521029223 */ /* 0x010fc60000000002 */
[----:B------:R-:W3:Y:S04]  /*07c0*/  @!P2 LDG.E R33, desc[UR8][R26.64+0xc] ;  /* 0x00000c081a21a981 */ /* 0x000ee8000c1e1900 */
[----:B------:R0:W4:Y:S01]  /*07d0*/  @!P5 LDG.E R37, desc[UR8][R22.64+0x10] ;  /* 0x000010081625d981 */ /* 0x000122000c1e1900 */
[----:B------:R-:W-:-:S03]  /*07e0*/  @!P0 FFMA R2, R41, R39, R2 ;  /* 0x0000002729028223 */ /* 0x000fc60000000002 */
[----:B------:R-:W2:Y:S04]  /*07f0*/  @!P5 LDG.E R41, desc[UR8][R26.64+0x10] ;  /* 0x000010081a29d981 */ /* 0x000ea8000c1e1900 */
[----:B------:R-:W2:Y:S01]  /*0800*/  @!P4 LDG.E R39, desc[UR8][R26.64+0x14] ;  /* 0x000014081a27c981 */ /* 0x000ea2000c1e1900 */
[----:B------:R-:W-:-:S05]  /*0810*/  VIADD R35, R35, 0x8 ;  /* 0x0000000823237836 */ /* 0x000fca0000000000 */
[----:B------:R-:W-:Y:S01]  /*0820*/  ISETP.NE.AND P0, PT, R35, R36, PT ;  /* 0x000000242300720c */ /* 0x000fe20003f05270 */
[----:B------:R-:W-:Y:S01]  /*0830*/  @!P2 FADD R32, R32, R32 ;  /* 0x000000202020a221 */ /* 0x000fe20000000000 */
[----:B0-----:R-:W-:-:S03]  /*0840*/  @!P3 FADD R23, R42, R42 ;  /* 0x0000002a2a17b221 */ /* 0x001fc60000000000 */
[----:B---3--:R-:W-:Y:S01]  /*0850*/  @!P2 FFMA R2, R32, R33, R2 ;  /* 0x000000212002a223 */ /* 0x008fe20000000002 */
[----:B----4-:R-:W-:Y:S01]  /*0860*/  @!P5 FADD R37, R37, R37 ;  /* 0x000000252525d221 */ /* 0x010fe20000000000 */
[----:B------:R-:W-:-:S03]  /*0870*/  @!P4 FADD R33, R40, R40 ;  /* 0x000000282821c221 */ /* 0x000fc60000000000 */
[----:B--2---:R-:W-:-:S04]  /*0880*/  @!P5 FFMA R2, R37, R41, R2 ;  /* 0x000000292502d223 */ /* 0x004fc80000000002 */
[----:B------:R-:W-:Y:S01]  /*0890*/  @!P4 FFMA R2, R33, R39, R2 ;  /* 0x000000272102c223 */ /* 0x000fe20000000002 */
[----:B------:R-:W-:-:S04]  /*08a0*/  @!P6 FADD R33, R38, R38 ;  /* 0x000000262621e221 */ /* 0x000fc80000000000 */
[----:B------:R-:W-:Y:S01]  /*08b0*/  @!P6 FFMA R2, R33, R43, R2 ;  /* 0x0000002b2102e223 */ /* 0x000fe20000000002 */
[----:B------:R-:W-:-:S03]  /*08c0*/  IMAD.IADD R37, R35, 0x1, R34 ;  /* 0x0000000123257824 */ /* 0x000fc600078e0222 */
[----:B------:R-:W-:Y:S01]  /*08d0*/  @!P3 FFMA R2, R23, R45, R2 ;  /* 0x0000002d1702b223 */ /* 0x000fe20000000002 */
[----:B------:R-:W-:Y:S06]  /*08e0*/  @P0 BRA `(.L_x_22) ;  /* 0xfffffff800700947 */ /* 0x000fec000383ffff */
.L_x_21:
[----:B------:R-:W-:-:S13]  /*08f0*/  LOP3.LUT P0, RZ, R29, 0x7, RZ, 0xc0, !PT ;  /* 0x000000071dff7812 */ /* 0x000fda000780c0ff */
[----:B------:R-:W-:Y:S05]  /*0900*/  @!P0 BRA `(.L_x_20) ;  /* 0x0000000800c88947 */ /* 0x000fea0003800000 */
[----:B------:R-:W-:-:S04]  /*0910*/  LOP3.LUT R38, R25, 0x7, RZ, 0xc0, !PT ;  /* 0x0000000719267812 */ /* 0x000fc800078ec0ff */
[----:B------:R-:W-:-:S04]  /*0920*/  IADD3 R22, PT, PT, R38, -0x1, RZ ;  /* 0xffffffff26167810 */ /* 0x000fc80007ffe0ff */
[----:B------:R-:W-:-:S13]  /*0930*/  ISETP.GE.U32.AND P0, PT, R22, 0x3, PT ;  /* 0x000000031600780c */ /* 0x000fda0003f06070 */
[----:B------:R-:W-:Y:S05]  /*0940*/  @!P0 BRA `(.L_x_23) ;  /* 0x0000000400448947 */ /* 0x000fea0003800000 */
[----:B------:R-:W-:Y:S01]  /*0950*/  IMAD.SHL.U32 R23, R36, 0x4, RZ ;  /* 0x0000000424177824 */ /* 0x000fe200078e00ff */
[----:B------:R-:W1:Y:S04]  /*0960*/  LDCU.64 UR6, c[0x0][0x390] ;  /* 0x00007200ff0677ac */ /* 0x000e680008000a00 */
[C---:B------:R-:W-:Y:S02]  /*0970*/  ISETP.EQ.AND P0, PT, R23.reuse, -0x8, PT ;  /* 0xfffffff81700780c */ /* 0x040fe40003f02270 */
[C---:B------:R-:W-:Y:S02]  /*0980*/  ISETP.EQ.AND P3, PT, R23.reuse, RZ, PT ;  /* 0x000000ff1700720c */ /* 0x040fe40003f62270 */
[C---:B------:R-:W-:Y:S02]  /*0990*/  ISETP.EQ.AND P6, PT, R23.reuse, 0x8, PT ;  /* 0x000000081700780c */ /* 0x040fe40003fc2270 */
[----:B------:R-:W-:-:S02]  /*09a0*/  ISETP.EQ.AND P5, PT, R23, 0x10, PT ;  /* 0x000000101700780c */ /* 0x000fc40003fa2270 */
[C---:B------:R-:W-:Y:S02]  /*09b0*/  ISETP.EQ.AND P4, PT, R23.reuse, 0x18, PT ;  /* 0x000000181700780c */ /* 0x040fe40003f82270 */
[C---:B------:R-:W-:Y:S02]  /*09c0*/  ISETP.EQ.AND P2, PT, R23.reuse, 0x20, PT ;  /* 0x000000201700780c */ /* 0x040fe40003f42270 */
[C---:B------:R-:W-:Y:S01]  /*09d0*/  ISETP.EQ.AND P1, PT, R23.reuse, 0x28, PT ;  /* 0x000000281700780c */ /* 0x040fe20003f22270 */
[--C-:B------:R-:W-:Y:S01]  /*09e0*/  @P0 IMAD.MOV.U32 R34, RZ, RZ, R18.reuse ;  /* 0x000000ffff220224 */ /* 0x100fe200078e0012 */
[----:B------:R-:W-:Y:S01]  /*09f0*/  @P0 MOV R39, R19 ;  /* 0x0000001300270202 */ /* 0x000fe20000000f00 */
[----:B------:R-:W-:Y:S01]  /*0a00*/  @P3 IMAD.MOV.U32 R22, RZ, RZ, R19 ;  /* 0x000000ffff163224 */ /* 0x000fe200078e0013 */
[----:B------:R-:W-:Y:S01]  /*0a10*/  ISETP.EQ.AND P0, PT, R23, 0x30, PT ;  /* 0x000000301700780c */ /* 0x000fe20003f02270 */
[----:B------:R-:W-:Y:S02]  /*0a20*/  @P3 IMAD.MOV.U32 R35, RZ, RZ, R18 ;  /* 0x000000ffff233224 */ /* 0x000fe400078e0012 */
[----:B------:R-:W-:-:S02]  /*0a30*/  @P3 IMAD.MOV.U32 R39, RZ, RZ, R17 ;  /* 0x000000ffff273224 */ /* 0x000fc400078e0011 */
[--C-:B------:R-:W-:Y:S01]  /*0a40*/  @P3 IMAD.MOV.U32 R34, RZ, RZ, R16.reuse ;  /* 0x000000ffff223224 */ /* 0x100fe200078e0010 */
[----:B------:R-:W-:Y:S01]  /*0a50*/  ISETP.EQ.AND P3, PT, R23, 0x38, PT ;  /* 0x000000381700780c */ /* 0x000fe20003f62270 */
[----:B------:R-:W-:Y:S02]  /*0a60*/  @P6 IMAD.MOV.U32 R22, RZ, RZ, R17 ;  /* 0x000000ffff166224 */ /* 0x000fe400078e0011 */
[----:B------:R-:W-:Y:S01]  /*0a70*/  @P5 IMAD.MOV.U32 R22, RZ, RZ, R15 ;  /* 0x000000ffff165224 */ /* 0x000fe200078e000f */
[----:B------:R-:W-:Y:S01]  /*0a80*/  @P4 MOV R22, R13 ;  /* 0x0000000d00164202 */ /* 0x000fe20000000f00 */
[----:B------:R-:W-:Y:S01]  /*0a90*/  @P2 IMAD.MOV.U32 R22, RZ, RZ, R11 ;  /* 0x000000ffff162224 */ /* 0x000fe200078e000b */
[----:B------:R-:W-:Y:S01]  /*0aa0*/  @P1 MOV R22, R9 ;  /* 0x0000000900161202 */ /* 0x000fe20000000f00 */
[----:B------:R-:W-:Y:S02]  /*0ab0*/  @P0 IMAD.MOV.U32 R22, RZ, RZ, R7 ;  /* 0x000000ffff160224 */ /* 0x000fe400078e0007 */
[----:B------:R-:W-:-:S02]  /*0ac0*/  @P6 IMAD.MOV.U32 R35, RZ, RZ, R16 ;  /* 0x000000ffff236224 */ /* 0x000fc400078e0010 */
[----:B------:R-:W-:Y:S01]  /*0ad0*/  @P6 IMAD.MOV.U32 R39, RZ, RZ, R15 ;  /* 0x000000ffff276224 */ /* 0x000fe200078e000f */
[----:B------:R-:W-:Y:S01]  /*0ae0*/  @P5 MOV R39, R13 ;  /* 0x0000000d00275202 */ /* 0x000fe20000000f00 */
[--C-:B------:R-:W-:Y:S01]  /*0af0*/  @P6 IMAD.MOV.U32 R34, RZ, RZ, R14.reuse ;  /* 0x000000ffff226224 */ /* 0x100fe200078e000e */
[----:B------:R-:W-:Y:S01]  /*0b00*/  @P3 MOV R22, R5 ;  /* 0x0000000500163202 */ /* 0x000fe20000000f00 */
[----:B------:R-:W-:Y:S01]  /*0b10*/  @P5 IMAD.MOV.U32 R35, RZ, RZ, R14 ;  /* 0x000000ffff235224 */ /* 0x000fe200078e000e */
[----:B------:R-:W-:Y:S01]  /*0b20*/  @P5 MOV R34, R12 ;  /* 0x0000000c00225202 */ /* 0x000fe20000000f00 */
[----:B------:R-:W-:Y:S01]  /*0b30*/  @P4 IMAD.MOV.U32 R35, RZ, RZ, R12 ;  /* 0x000000ffff234224 */ /* 0x000fe200078e000c */
[----:B------:R-:W-:Y:S01]  /*0b40*/  ISETP.NE.AND P6, PT, R22, 0x1, PT ;  /* 0x000000011600780c */ /* 0x000fe20003fc5270 */
[----:B------:R-:W-:Y:S01]  /*0b50*/  @P2 IMAD.MOV.U32 R35, RZ, RZ, R10 ;  /* 0x000000ffff232224 */ /* 0x000fe200078e000a */
[----:B------:R-:W2:Y:S01]  /*0b60*/  LDC.64 R22, c[0x0][0x380] ;  /* 0x0000e000ff167b82 */ /* 0x000ea20000000a00 */
[----:B------:R-:W-:-:S02]  /*0b70*/  @P4 IMAD.MOV.U32 R39, RZ, RZ, R11 ;  /* 0x000000ffff274224 */ /* 0x000fc400078e000b */
[----:B------:R-:W-:Y:S02]  /*0b80*/  @P1 IMAD.MOV.U32 R35, RZ, RZ, R8 ;  /* 0x000000ffff231224 */ /* 0x000fe400078e0008 */
[----:B------:R-:W-:Y:S01]  /*0b90*/  @P2 IMAD.MOV.U32 R39, RZ, RZ, R9 ;  /* 0x000000ffff272224 */ /* 0x000fe200078e0009 */
[----:B------:R-:W-:Y:S01]  /*0ba0*/  @P1 MOV R39, R7 ;  /* 0x0000000700271202 */ /* 0x000fe20000000f00 */
[----:B------:R-:W-:Y:S02]  /*0bb0*/  @P0 IMAD.MOV.U32 R35, RZ, RZ, R6 ;  /* 0x000000ffff230224 */ /* 0x000fe400078e0006 */
[----:B------:R-:W-:Y:S02]  /*0bc0*/  @P3 IMAD.MOV.U32 R35, RZ, RZ, R4 ;  /* 0x000000ffff233224 */ /* 0x000fe400078e0004 */
[----:B------:R-:W3:Y:S01]  /*0bd0*/  @!P6 LDC.64 R32, c[0x0][0x380] ;  /* 0x0000e000ff20eb82 */ /* 0x000ee20000000a00 */
[----:B------:R-:W-:Y:S02]  /*0be0*/  @P0 IMAD.MOV.U32 R39, RZ, RZ, R5 ;  /* 0x000000ffff270224 */ /* 0x000fe400078e0005 */
[----:B------:R-:W-:Y:S01]  /*0bf0*/  @P4 IMAD.MOV.U32 R34, RZ, RZ, R10 ;  /* 0x000000ffff224224 */ /* 0x000fe200078e000a */
[----:B------:R-:W-:Y:S01]  /*0c00*/  ISETP.NE.AND P3, PT, R35, 0x1, PT ;  /* 0x000000012300780c */ /* 0x000fe20003f65270 */
[----:B------:R-:W-:Y:S01]  /*0c10*/  @P2 IMAD.MOV.U32 R34, RZ, RZ, R8 ;  /* 0x000000ffff222224 */ /* 0x000fe200078e0008 */
[----:B------:R-:W-:Y:S01]  /*0c20*/  ISETP.NE.AND P2, PT, R39, 0x1, PT ;  /* 0x000000012700780c */ /* 0x000fe20003f45270 */
[----:B0-----:R-:W-:Y:S01]  /*0c30*/  @!P6 IMAD.IADD R41, R24, 0x1, R37 ;  /* 0x000000011829e824 */ /* 0x001fe200078e0225 */
[----:B------:R-:W0:Y:S01]  /*0c40*/  @!P6 LDC.64 R26, c[0x0][0x390] ;  /* 0x0000e400ff1aeb82 */ /* 0x000e220000000a00 */
[----:B------:R-:W-:-:S02]  /*0c50*/  IADD3 R35, P4, PT, R30, R37, RZ ;  /* 0x000000251e237210 */ /* 0x000fc40007f9e0ff */
[--C-:B------:R-:W-:Y:S02]  /*0c60*/  SHF.R.S32.HI R39, RZ, 0x1f, R37.reuse ;  /* 0x0000001fff277819 */ /* 0x100fe40000011425 */
[----:B------:R-:W-:Y:S01]  /*0c70*/  @P1 MOV R34, R6 ;  /* 0x0000000600221202 */ /* 0x000fe20000000f00 */
[----:B------:R-:W-:Y:S01]  /*0c80*/  @P0 IMAD.MOV.U32 R34, RZ, RZ, R4 ;  /* 0x000000ffff220224 */ /* 0x000fe200078e0004 */
[C---:B--2---:R-:W-:Y:S02]  /*0c90*/  LEA R22, P1, R35.reuse, R22, 0x2 ;  /* 0x0000001623167211 */ /* 0x044fe400078210ff */
[----:B------:R-:W-:Y:S02]  /*0ca0*/  LEA.HI.X.SX32 R40, R30, R39, 0x1, P4 ;  /* 0x000000271e287211 */ /* 0x000fe400020f0eff */
[----:B------:R-:W-:Y:S02]  /*0cb0*/  ISETP.NE.AND P0, PT, R34, 0x1, PT ;  /* 0x000000012200780c */ /* 0x000fe40003f05270 */
[----:B------:R-:W-:Y:S01]  /*0cc0*/  LEA.HI.X R23, R35, R23, R40, 0x2, P1 ;  /* 0x0000001723177211 */ /* 0x000fe200008f1428 */
[----:B------:R-:W-:Y:S01]  /*0cd0*/  @!P6 IMAD.IADD R35, R30, 0x1, R37 ;  /* 0x000000011e23e824 */ /* 0x000fe200078e0225 */
[----:B------:R-:W-:-:S03]  /*0ce0*/  IADD3 R40, P1, PT, R24, R37, RZ ;  /* 0x0000002518287210 */ /* 0x000fc60007f3e0ff */
[----:B---3--:R-:W-:Y:S01]  /*0cf0*/  @!P6 IMAD.WIDE R32, R35, 0x4, R32 ;  /* 0x000000042320e825 */ /* 0x008fe200078e0220 */
[----:B------:R-:W-:Y:S01]  /*0d00*/  LEA.HI.X.SX32 R39, R24, R39, 0x1, P1 ;  /* 0x0000002718277211 */ /* 0x000fe200008f0eff */
[----:B------:R-:W2:Y:S02]  /*0d10*/  @!P2 LDG.E R42, desc[UR8][R22.64+0x8] ;  /* 0x00000808162aa981 */ /* 0x000ea4000c1e1900 */
[----:B0-----:R-:W-:Y:S01]  /*0d20*/  @!P6 IMAD.WIDE R34, R41, 0x4, R26 ;  /* 0x000000042922e825 */ /* 0x001fe200078e021a */
[C---:B-1----:R-:W-:Y:S01]  /*0d30*/  LEA R26, P1, R40.reuse, UR6, 0x2 ;  /* 0x00000006281a7c11 */ /* 0x042fe2000f8210ff */
[----:B------:R-:W3:Y:S03]  /*0d40*/  @!P6 LDG.E R32, desc[UR8][R32.64] ;  /* 0x000000082020e981 */ /* 0x000ee6000c1e1900 */
[----:B------:R-:W-:Y:S01]  /*0d50*/  LEA.HI.X R27, R40, UR7, R39, 0x2, P1 ;  /* 0x00000007281b7c11 */ /* 0x000fe200088f1427 */
[----:B------:R-:W4:Y:S04]  /*0d60*/  @!P6 LDG.E R34, desc[UR8][R34.64] ;  /* 0x000000082222e981 */ /* 0x000f28000c1e1900 */
[----:B------:R-:W2:Y:S04]  /*0d70*/  @!P3 LDG.E R40, desc[UR8][R22.64+0x4] ;  /* 0x000004081628b981 */ /* 0x000ea8000c1e1900 */
[----:B------:R-:W2:Y:S04]  /*0d80*/  @!P3 LDG.E R41, desc[UR8][R26.64+0x4] ;  /* 0x000004081a29b981 */ /* 0x000ea8000c1e1900 */
[----:B------:R-:W2:Y:S04]  /*0d90*/  @!P0 LDG.E R44, desc[UR8][R22.64+0xc] ;  /* 0x00000c08162c8981 */ /* 0x000ea8000c1e1900 */
[----:B------:R-:W2:Y:S04]  /*0da0*/  @!P2 LDG.E R43, desc[UR8][R26.64+0x8] ;  /* 0x000008081a2ba981 */ /* 0x000ea8000c1e1900 */
[----:B------:R-:W2:Y:S01]  /*0db0*/  @!P0 LDG.E R45, desc[UR8][R26.64+0xc] ;  /* 0x00000c081a2d8981 */ /* 0x000ea2000c1e1900 */
[----:B------:R-:W-:Y:S01]  /*0dc0*/  IADD3 R36, PT, PT, R36, 0x4, RZ ;  /* 0x0000000424247810 */ /* 0x000fe20007ffe0ff */
[----:B------:R-:W-:-:S02]  /*0dd0*/  VIADD R37, R37, 0x4 ;  /* 0x0000000425257836 */ /* 0x000fc40000000000 */
[----:B---3--:R-:W-:-:S04]  /*0de0*/  @!P6 FADD R39, R32, R32 ;  /* 0x000000202027e221 */ /* 0x008fc80000000000 */
[----:B----45:R-:W-:Y:S01]  /*0df0*/  @!P6 FFMA R2, R39, R34, R2 ;  /* 0x000000222702e223 */ /* 0x030fe20000000002 */
[----:B--2---:R-:W-:-:S04]  /*0e00*/  @!P3 FADD R33, R40, R40 ;  /* 0x000000282821b221 */ /* 0x004fc80000000000 */
[----:B------:R-:W-:Y:S01]  /*0e10*/  @!P3 FFMA R2, R33, R41, R2 ;  /* 0x000000292102b223 */ /* 0x000fe20000000002 */
[----:B------:R-:W-:Y:S01]  /*0e20*/  @!P2 FADD R33, R42, R42 ;  /* 0x0000002a2a21a221 */ /* 0x000fe20000000000 */
[----:B------:R-:W-:-:S03]  /*0e30*/  @!P0 FADD R35, R44, R44 ;  /* 0x0000002c2c238221 */ /* 0x000fc60000000000 */
[----:B------:R-:W-:-:S04]  /*0e40*/  @!P2 FFMA R2, R33, R43, R2 ;  /* 0x0000002b2102a223 */ /* 0x000fc80000000002 */
[----:B------:R-:W-:-:S07]  /*0e50*/  @!P0 FFMA R2, R35, R45, R2 ;  /* 0x0000002d23028223 */ /* 0x000fce0000000002 */
.L_x_23:
[----:B------:R-:W-:-:S13]  /*0e60*/  LOP3.LUT P0, RZ, R38, 0x3, RZ, 0xc0, !PT ;  /* 0x0000000326ff7812 */ /* 0x000fda000780c0ff */
[----:B------:R-:W-:Y:S05]  /*0e70*/  @!P0 BRA `(.L_x_20) ;  /* 0x00000004006c8947 */ /* 0x000fea0003800000 */
[C---:B------:R-:W-:Y:S02]  /*0e80*/  LOP3.LUT R22, R28.reuse, 0x3, RZ, 0xc0, !PT ;  /* 0x000000031c167812 */ /* 0x040fe400078ec0ff */
[----:B------:R-:W-:Y:S02]  /*0e90*/  LOP3.LUT R23, R28, 0x1, RZ, 0xc0, !PT ;  /* 0x000000011c177812 */ /* 0x000fe400078ec0ff */
[----:B------:R-:W-:Y:S02]  /*0ea0*/  ISETP.NE.AND P1, PT, R22, 0x1, PT ;  /* 0x000000011600780c */ /* 0x000fe40003f25270 */
[----:B------:R-:W-:-:S11]  /*0eb0*/  ISETP.NE.U32.AND P0, PT, R23, 0x1, PT ;  /* 0x000000011700780c */ /* 0x000fd60003f05070 */
[----:B------:R-:W-:Y:S05]  /*0ec0*/  @!P1 BRA `(.L_x_24) ;  /* 0x0000000000d89947 */ /* 0x000fea0003800000 */
[----:B------:R-:W-:-:S05]  /*0ed0*/  IMAD.SHL.U32 R26, R36, 0x4, RZ ;  /* 0x00000004241a7824 */ /* 0x000fca00078e00ff */
[C---:B------:R-:W-:Y:S02]  /*0ee0*/  ISETP.EQ.AND P5, PT, R26.reuse, RZ, PT ;  /* 0x000000ff1a00720c */ /* 0x040fe40003fa2270 */
[C---:B------:R-:W-:Y:S02]  /*0ef0*/  ISETP.EQ.AND P6, PT, R26.reuse, 0x8, PT ;  /* 0x000000081a00780c */ /* 0x040fe40003fc2270 */
[C---:B------:R-:W-:Y:S02]  /*0f00*/  ISETP.EQ.AND P1, PT, R26.reuse, 0x10, PT ;  /* 0x000000101a00780c */ /* 0x040fe40003f22270 */
[C---:B------:R-:W-:Y:S02]  /*0f10*/  ISETP.EQ.AND P2, PT, R26.reuse, 0x18, PT ;  /* 0x000000181a00780c */ /* 0x040fe40003f42270 */
[C---:B------:R-:W-:Y:S02]  /*0f20*/  ISETP.EQ.AND P3, PT, R26.reuse, 0x20, PT ;  /* 0x000000201a00780c */ /* 0x040fe40003f62270 */
[----:B------:R-:W-:-:S03]  /*0f30*/  ISETP.EQ.AND P4, PT, R26, 0x28, PT ;  /* 0x000000281a00780c */ /* 0x000fc60003f82270 */
[----:B------:R-:W-:Y:S02]  /*0f40*/  @P5 IMAD.MOV.U32 R23, RZ, RZ, R18 ;  /* 0x000000ffff175224 */ /* 0x000fe400078e0012 */
[----:B------:R-:W-:Y:S01]  /*0f50*/  @P5 IMAD.MOV.U32 R22, RZ, RZ, R19 ;  /* 0x000000ffff165224 */ /* 0x000fe200078e0013 */
[----:B------:R-:W-:Y:S01]  /*0f60*/  @P6 MOV R23, R16 ;  /* 0x0000001000176202 */ /* 0x000fe20000000f00 */
[----:B------:R-:W-:Y:S01]  /*0f70*/  @P1 IMAD.MOV.U32 R23, RZ, RZ, R14 ;  /* 0x000000ffff171224 */ /* 0x000fe200078e000e */
[C---:B------:R-:W-:Y:S01]  /*0f80*/  ISETP.EQ.AND P5, PT, R26.reuse, 0x30, PT ;  /* 0x000000301a00780c */ /* 0x040fe20003fa2270 */
[----:B------:R-:W-:Y:S01]  /*0f90*/  @P2 IMAD.MOV.U32 R23, RZ, RZ, R12 ;  /* 0x000000ffff172224 */ /* 0x000fe200078e000c */
[----:B------:R-:W-:Y:S01]  /*0fa0*/  @P6 MOV R22, R17 ;  /* 0x0000001100166202 */ /* 0x000fe20000000f00 */
[----:B------:R-:W-:Y:S01]  /*0fb0*/  @P3 IMAD.MOV.U32 R23, RZ, RZ, R10 ;  /* 0x000000ffff173224 */ /* 0x000fe200078e000a */
[----:B------:R-:W-:Y:S01]  /*0fc0*/  ISETP.EQ.AND P6, PT, R26, 0x38, PT ;  /* 0x000000381a00780c */ /* 0x000fe20003fc2270 */
[----:B------:R-:W-:-:S02]  /*0fd0*/  @P4 IMAD.MOV.U32 R23, RZ, RZ, R8 ;  /* 0x000000ffff174224 */ /* 0x000fc400078e0008 */
[----:B------:R-:W-:Y:S01]  /*0fe0*/  @P1 IMAD.MOV.U32 R22, RZ, RZ, R15 ;  /* 0x000000ffff161224 */ /* 0x000fe200078e000f */
[----:B------:R-:W-:Y:S01]  /*0ff0*/  @P2 MOV R22, R13 ;  /* 0x0000000d00162202 */ /* 0x000fe20000000f00 */
[----:B------:R-:W-:Y:S01]  /*1000*/  @P3 IMAD.MOV.U32 R22, RZ, RZ, R11 ;  /* 0x000000ffff163224 */ /* 0x000fe200078e000b */
[----:B------:R-:W-:-:S03]  /*1010*/  @P4 MOV R22, R9 ;  /* 0x0000000900164202 */ /* 0x000fc60000000f00 */
[----:B------:R-:W-:Y:S02]  /*1020*/  @P5 IMAD.MOV.U32 R23, RZ, RZ, R6 ;  /* 0x000000ffff175224 */ /* 0x000fe400078e0006 */
[----:B------:R-:W-:Y:S02]  /*1030*/  @P5 IMAD.MOV.U32 R22, RZ, RZ, R7 ;  /* 0x000000ffff165224 */ /* 0x000fe400078e0007 */
[----:B------:R-:W-:Y:S02]  /*1040*/  @P6 IMAD.MOV.U32 R23, RZ, RZ, R4 ;  /* 0x000000ffff176224 */ /* 0x000fe400078e0004 */
[----:B------:R-:W-:-:S03]  /*1050*/  @P6 IMAD.MOV.U32 R22, RZ, RZ, R5 ;  /* 0x000000ffff166224 */ /* 0x000fc600078e0005 */
[----:B------:R-:W-:Y:S02]  /*1060*/  ISETP.NE.AND P1, PT, R23, 0x1, PT ;  /* 0x000000011700780c */ /* 0x000fe40003f25270 */
[----:B------:R-:W-:-:S11]  /*1070*/  ISETP.NE.AND P2, PT, R22, 0x1, PT ;  /* 0x000000011600780c */ /* 0x000fd60003f45270 */
[----:B------:R-:W1:Y:S01]  /*1080*/  @!P1 LDC.64 R22, c[0x0][0x380] ;  /* 0x0000e000ff169b82 */ /* 0x000e620000000a00 */
[CC--:B0-----:R-:W-:Y:S01]  /*1090*/  @!P1 IADD3 R38, P3, PT, R30.reuse, R37.reuse, RZ ;  /* 0x000000251e269210 */ /* 0x0c1fe20007f7e0ff */
[--C-:B------:R-:W-:Y:S01]  /*10a0*/  @!P2 IMAD.IADD R41, R30, 0x1, R37.reuse ;  /* 0x000000011e29a824 */ /* 0x100fe200078e0225 */
[----:B------:R-:W-:Y:S02]  /*10b0*/  @!P1 SHF.R.S32.HI R39, RZ, 0x1f, R37 ;  /* 0x0000001fff279819 */ /* 0x000fe40000011425 */
[----:B------:R-:W-:Y:S02]  /*10c0*/  @!P2 IADD3 R43, PT, PT, R24, R37, RZ ;  /* 0x00000025182ba210 */ /* 0x000fe40007ffe0ff */
[----:B------:R-:W-:Y:S01]  /*10d0*/  @!P1 LEA.HI.X.SX32 R40, R30, R39, 0x1, P3 ;  /* 0x000000271e289211 */ /* 0x000fe200018f0eff */
[----:B------:R-:W0:Y:S08]  /*10e0*/  @!P2 LDC.64 R34, c[0x0][0x380] ;  /* 0x0000e000ff22ab82 */ /* 0x000e300000000a00 */
[----:B------:R-:W2:Y:S08]  /*10f0*/  @!P2 LDC.64 R32, c[0x0][0x390] ;  /* 0x0000e400ff20ab82 */ /* 0x000eb00000000a00 */
[----:B------:R-:W3:Y:S01]  /*1100*/  @!P1 LDC.64 R26, c[0x0][0x390] ;  /* 0x0000e400ff1a9b82 */ /* 0x000ee20000000a00 */
[----:B-1----:R-:W-:-:S04]  /*1110*/  @!P1 LEA R22, P4, R38, R22, 0x2 ;  /* 0x0000001626169211 */ /* 0x002fc800078810ff */
[----:B------:R-:W-:Y:S02]  /*1120*/  @!P1 LEA.HI.X R23, R38, R23, R40, 0x2, P4 ;  /* 0x0000001726179211 */ /* 0x000fe400020f1428 */
[C---:B------:R-:W-:Y:S01]  /*1130*/  @!P1 IADD3 R38, P3, PT, R24.reuse, R37, RZ ;  /* 0x0000002518269210 */ /* 0x040fe20007f7e0ff */
[----:B0-----:R-:W-:Y:S02]  /*1140*/  @!P2 IMAD.WIDE R34, R41, 0x4, R34 ;  /* 0x000000042922a825 */ /* 0x001fe400078e0222 */
[----:B------:R-:W4:Y:S01]  /*1150*/  @!P1 LDG.E R22, desc[UR8][R22.64+0x4] ;  /* 0x0000040816169981 */ /* 0x000f22000c1e1900 */
[----:B------:R-:W-:-:S03]  /*1160*/  @!P1 LEA.HI.X.SX32 R39, R24, R39, 0x1, P3 ;  /* 0x0000002718279211 */ /* 0x000fc600018f0eff */
[----:B------:R-:W4:Y:S01]  /*1170*/  @!P2 LDG.E R34, desc[UR8][R34.64] ;  /* 0x000000082222a981 */ /* 0x000f22000c1e1900 */
[----:B--2---:R-:W-:-:S06]  /*1180*/  @!P2 IMAD.WIDE R32, R43, 0x4, R32 ;  /* 0x000000042b20a825 */ /* 0x004fcc00078e0220 */
[----:B------:R-:W2:Y:S01]  /*1190*/  @!P2 LDG.E R32, desc[UR8][R32.64] ;  /* 0x000000082020a981 */ /* 0x000ea2000c1e1900 */
[----:B---3--:R-:W-:-:S04]  /*11a0*/  @!P1 LEA R26, P3, R38, R26, 0x2 ;  /* 0x0000001a261a9211 */ /* 0x008fc800078610ff */
[----:B------:R-:W-:-:S05]  /*11b0*/  @!P1 LEA.HI.X R27, R38, R27, R39, 0x2, P3 ;  /* 0x0000001b261b9211 */ /* 0x000fca00018f1427 */
[----:B------:R-:W3:Y:S01]  /*11c0*/  @!P1 LDG.E R26, desc[UR8][R26.64+0x4] ;  /* 0x000004081a1a9981 */ /* 0x000ee2000c1e1900 */
[----:B------:R-:W-:Y:S02]  /*11d0*/  VIADD R36, R36, 0x2 ;  /* 0x0000000224247836 */ /* 0x000fe40000000000 */
[----:B------:R-:W-:Y:S02]  /*11e0*/  VIADD R37, R37, 0x2 ;  /* 0x0000000225257836 */ /* 0x000fe40000000000 */
[----:B----4-:R-:W-:-:S04]  /*11f0*/  @!P2 FADD R39, R34, R34 ;  /* 0x000000222227a221 */ /* 0x010fc80000000000 */
[----:B--2--5:R-:W-:Y:S01]  /*1200*/  @!P2 FFMA R2, R39, R32, R2 ;  /* 0x000000202702a223 */ /* 0x024fe20000000002 */
[----:B------:R-:W-:-:S04]  /*1210*/  @!P1 FADD R39, R22, R22 ;  /* 0x0000001616279221 */ /* 0x000fc80000000000 */
[----:B---3--:R-:W-:-:S07]  /*1220*/  @!P1 FFMA R2, R39, R26, R2 ;  /* 0x0000001a27029223 */ /* 0x008fce0000000002 */
.L_x_24:
[----:B------:R-:W-:Y:S05]  /*1230*/  @P0 BRA `(.L_x_20) ;  /* 0x00000000007c0947 */ /* 0x000fea0003800000 */
[----:B------:R-:W-:Y:S01]  /*1240*/  IMAD.SHL.U32 R36, R36, 0x4, RZ ;  /* 0x0000000424247824 */ /* 0x000fe200078e00ff */
[----:B------:R-:W-:Y:S04]  /*1250*/  BSSY.RECONVERGENT B0, `(.L_x_20) ;  /* 0x000001d000007945 */ /* 0x000fe80003800200 */
[C---:B------:R-:W-:Y:S02]  /*1260*/  ISETP.EQ.AND P0, PT, R36.reuse, RZ, PT ;  /* 0x000000ff2400720c */ /* 0x040fe40003f02270 */
[C---:B------:R-:W-:Y:S02]  /*1270*/  ISETP.EQ.AND P1, PT, R36.reuse, 0x8, PT ;  /* 0x000000082400780c */ /* 0x040fe40003f22270 */
[C---:B------:R-:W-:Y:S02]  /*1280*/  ISETP.EQ.AND P2, PT, R36.reuse, 0x10, PT ;  /* 0x000000102400780c */ /* 0x040fe40003f42270 */
[----:B------:R-:W-:-:S07]  /*1290*/  ISETP.EQ.AND P3, PT, R36, 0x18, PT ;  /* 0x000000182400780c */ /* 0x000fce0003f62270 */
[----:B------:R-:W-:Y:S02]  /*12a0*/  @P0 MOV R22, R19 ;  /* 0x0000001300160202 */ /* 0x000fe40000000f00 */
[C---:B------:R-:W-:Y:S01]  /*12b0*/  ISETP.EQ.AND P0, PT, R36.reuse, 0x20, PT ;  /* 0x000000202400780c */ /* 0x040fe20003f02270 */
[----:B------:R-:W-:Y:S01]  /*12c0*/  @P1 IMAD.MOV.U32 R22, RZ, RZ, R17 ;  /* 0x000000ffff161224 */ /* 0x000fe200078e0011 */
[C---:B------:R-:W-:Y:S01]  /*12d0*/  ISETP.EQ.AND P1, PT, R36.reuse, 0x28, PT ;  /* 0x000000282400780c */ /* 0x040fe20003f22270 */
[----:B------:R-:W-:Y:S01]  /*12e0*/  @P2 IMAD.MOV.U32 R22, RZ, RZ, R15 ;  /* 0x000000ffff162224 */ /* 0x000fe200078e000f */
[C---:B------:R-:W-:Y:S01]  /*12f0*/  ISETP.EQ.AND P2, PT, R36.reuse, 0x30, PT ;  /* 0x000000302400780c */ /* 0x040fe20003f42270 */
[----:B------:R-:W-:Y:S01]  /*1300*/  @P3 IMAD.MOV.U32 R22, RZ, RZ, R13 ;  /* 0x000000ffff163224 */ /* 0x000fe200078e000d */
[----:B------:R-:W-:-:S07]  /*1310*/  ISETP.EQ.AND P3, PT, R36, 0x38, PT ;  /* 0x000000382400780c */ /* 0x000fce0003f62270 */
[----:B------:R-:W-:Y:S02]  /*1320*/  @P0 MOV R22, R11 ;  /* 0x0000000b00160202 */ /* 0x000fe40000000f00 */
[----:B------:R-:W-:Y:S02]  /*1330*/  @P1 IMAD.MOV.U32 R22, RZ, RZ, R9 ;  /* 0x000000ffff161224 */ /* 0x000fe400078e0009 */
[----:B------:R-:W-:Y:S02]  /*1340*/  @P2 IMAD.MOV.U32 R22, RZ, RZ, R7 ;  /* 0x000000ffff162224 */ /* 0x000fe400078e0007 */
[----:B------:R-:W-:-:S05]  /*1350*/  @P3 IMAD.MOV.U32 R22, RZ, RZ, R5 ;  /* 0x000000ffff163224 */ /* 0x000fca00078e0005 */
[----:B------:R-:W-:-:S13]  /*1360*/  ISETP.NE.AND P0, PT, R22, 0x1, PT ;  /* 0x000000011600780c */ /* 0x000fda0003f05270 */
[----:B------:R-:W-:Y:S05]  /*1370*/  @P0 BRA `(.L_x_25) ;  /* 0x0000000000280947 */ /* 0x000fea0003800000 */
[----:B------:R-:W1:Y:S01]  /*1380*/  LDC.64 R26, c[0x0][0x380] ;  /* 0x0000e000ff1a7b82 */ /* 0x000e620000000a00 */
[----:B0-----:R-:W-:Y:S01]  /*1390*/  IADD3 R33, PT, PT, R30, R37, RZ ;  /* 0x000000251e217210 */ /* 0x001fe20007ffe0ff */
[----:B------:R-:W-:-:S06]  /*13a0*/  IMAD.IADD R37, R24, 0x1, R37 ;  /* 0x0000000118257824 */ /* 0x000fcc00078e0225 */
[----:B------:R-:W0:Y:S01]  /*13b0*/  LDC.64 R22, c[0x0][0x390] ;  /* 0x0000e400ff167b82 */ /* 0x000e220000000a00 */
[----:B-1----:R-:W-:-:S06]  /*13c0*/  IMAD.WIDE R26, R33, 0x4, R26 ;  /* 0x00000004211a7825 */ /* 0x002fcc00078e021a */
[----:B------:R-:W2:Y:S01]  /*13d0*/  LDG.E R26, desc[UR8][R26.64] ;  /* 0x000000081a1a7981 */ /* 0x000ea2000c1e1900 */
[----:B0-----:R-:W-:-:S06]  /*13e0*/  IMAD.WIDE R22, R37, 0x4, R22 ;  /* 0x0000000425167825 */ /* 0x001fcc00078e0216 */
[----:B------:R-:W3:Y:S01]  /*13f0*/  LDG.E R22, desc[UR8][R22.64] ;  /* 0x0000000816167981 */ /* 0x000ee2000c1e1900 */
[----:B--2---:R-:W-:-:S04]  /*1400*/  FADD R33, R26, R26 ;  /* 0x0000001a1a217221 */ /* 0x004fc80000000000 */
[----:B---3-5:R-:W-:-:S07]  /*1410*/  FFMA R2, R33, R22, R2 ;  /* 0x0000001621027223 */ /* 0x028fce0000000002 */
.L_x_25:
[----:B------:R-:W-:Y:S05]  /*1420*/  BSYNC.RECONVERGENT B0 ;  /* 0x0000000000007941 */ /* 0x000fea0003800200 */
.L_x_20:
[----:B------:R-:W1:Y:S08]  /*1430*/  LDC.64 R22, c[0x0][0x3a0] ;  /* 0x0000e800ff167b82 */ /* 0x000e700000000a00 */
[----:B------:R-:W2:Y:S01]  /*1440*/  LDC.64 R26, c[0x0][0x390] ;  /* 0x0000e400ff1a7b82 */ /* 0x000ea20000000a00 */
[----:B-1----:R-:W-:-:S05]  /*1450*/  IMAD.WIDE R34, R0, 0x4, R22 ;  /* 0x0000000400227825 */ /* 0x002fca00078e0216 */
[----:B------:R-:W3:Y:S01]  /*1460*/  LDG.E R22, desc[UR8][R34.64] ;  /* 0x0000000822167981 */ /* 0x000ee2000c1e1900 */
[----:B------:R-:W-:-:S04]  /*1470*/  IMAD.IADD R33, R20, 0x1, R21 ;  /* 0x0000000114217824 */ /* 0x000fc800078e0215 */
[----:B--2---:R-:W-:-:S04]  /*1480*/  IMAD.WIDE R32, R33, 0x4, R26 ;  /* 0x0000000421207825 */ /* 0x004fc800078e021a */
[----:B------:R-:W-:Y:S01]  /*1490*/  IMAD.WIDE R26, R0, 0x4, R26 ;  /* 0x00000004001a7825 */ /* 0x000fe200078e021a */
[----:B0-----:R0:W2:Y:S04]  /*14a0*/  LDG.E R37, desc[UR8][R32.64] ;  /* 0x0000000820257981 */ /* 0x0010a8000c1e1900 */
[----:B------:R-:W2:Y:S04]  /*14b0*/  LDG.E R36, desc[UR8][R26.64+0x2000] ;  /* 0x002000081a247981 */ /* 0x000ea8000c1e1900 */
[----:B------:R-:W4:Y:S01]  /*14c0*/  LDG.E R23, desc[UR8][R26.64] ;  /* 0x000000081a177981 */ /* 0x000f22000c1e1900 */
[----:B------:R-:W-:Y:S01]  /*14d0*/  IMAD.MOV.U32 R39, RZ, RZ, 0x3e055027 ;  /* 0x3e055027ff277424 */ /* 0x000fe200078e00ff */
[----:B0-----:R-:W0:Y:S01]  /*14e0*/  LDC R33, c[0x0][0x3ac] ;  /* 0x0000eb00ff217b82 */ /* 0x001e220000000800 */
[----:B------:R-:W-:Y:S01]  /*14f0*/  BSSY.RECONVERGENT B0, `(.L_x_26) ;  /* 0x000002a000007945 */ /* 0x000fe20003800200 */
[----:B0-----:R-:W0:Y:S01]  /*1500*/  MUFU.RCP R32, R33 ;  /* 0x0000002100207308 */ /* 0x001e220000001000 */
[----:B---3--:R-:W-:-:S04]  /*1510*/  FSETP.GEU.AND P0, PT, R22, 1.175494350822287508e-38, PT ;  /* 0x008000001600780b */ /* 0x008fc80003f0e000 */
[----:B------:R-:W-:-:S09]  /*1520*/  FSEL R30, RZ, -23, P0 ;  /* 0xc1b80000ff1e7808 */ /* 0x000fd20000000000 */
[----:B------:R-:W-:Y:S01]  /*1530*/  @!P0 FMUL R22, R22, 8388608 ;  /* 0x4b00000016168820 */ /* 0x000fe20000400000 */
[----:B--2---:R-:W-:-:S03]  /*1540*/  FADD R36, R37, R36 ;  /* 0x0000002425247221 */ /* 0x004fc60000000000 */
[C---:B------:R-:W-:Y:S01]  /*1550*/  VIADD R0, R22.reuse, 0xc0d55555 ;  /* 0xc0d5555516007836 */ /* 0x040fe20000000000 */
[C---:B------:R-:W-:Y:S02]  /*1560*/  ISETP.GT.U32.AND P0, PT, R22.reuse, 0x7f7fffff, PT ;  /* 0x7f7fffff1600780c */ /* 0x040fe40003f04070 */
[----:B------:R-:W-:Y:S02]  /*1570*/  FSETP.NEU.AND P1, PT, R22, RZ, PT ;  /* 0x000000ff1600720b */ /* 0x000fe40003f2d000 */
[----:B------:R-:W-:-:S04]  /*1580*/  LOP3.LUT R35, R0, 0xff800000, RZ, 0xc0, !PT ;  /* 0xff80000000237812 */ /* 0x000fc800078ec0ff */
[-C--:B------:R-:W-:Y:S02]  /*1590*/  IADD3 R0, PT, PT, R22, -R35.reuse, RZ ;  /* 0x8000002316007210 */ /* 0x080fe40007ffe0ff */
[----:B------:R-:W-:-:S03]  /*15a0*/  I2FP.F32.S32 R35, R35 ;  /* 0x0000002300237245 */ /* 0x000fc60000201400 */
[----:B------:R-:W-:Y:S02]  /*15b0*/  FADD R0, R0, -1 ;  /* 0xbf80000000007421 */ /* 0x000fe40000000000 */
[----:B------:R-:W-:Y:S01]  /*15c0*/  FFMA R30, R35, 1.1920928955078125e-07, R30 ;  /* 0x34000000231e7823 */ /* 0x000fe2000000001e */
[----:B------:R-:W-:Y:S02]  /*15d0*/  IMAD.MOV.U32 R35, RZ, RZ, 0x7f800000 ;  /* 0x7f800000ff237424 */ /* 0x000fe400078e00ff */
[----:B------:R-:W-:-:S04]  /*15e0*/  FFMA R39, R0, -R39, 0.14084610342979431152 ;  /* 0x3e1039f600277423 */ /* 0x000fc80000000827 */
[----:B------:R-:W-:-:S04]  /*15f0*/  FFMA R39, R0, R39, -0.12148627638816833496 ;  /* 0xbdf8cdcc00277423 */ /* 0x000fc80000000027 */
[----:B------:R-:W-:-:S04]  /*1600*/  FFMA R39, R0, R39, 0.13980610668659210205 ;  /* 0x3e0f295500277423 */ /* 0x000fc80000000027 */
[----:B------:R-:W-:-:S04]  /*1610*/  FFMA R39, R0, R39, -0.16684235632419586182 ;  /* 0xbe2ad8b900277423 */ /* 0x000fc80000000027 */
[----:B------:R-:W-:-:S04]  /*1620*/  FFMA R39, R0, R39, 0.20012299716472625732 ;  /* 0x3e4ced0b00277423 */ /* 0x000fc80000000027 */
[----:B------:R-:W-:-:S04]  /*1630*/  FFMA R39, R0, R39, -0.24999669194221496582 ;  /* 0xbe7fff2200277423 */ /* 0x000fc80000000027 */
[----:B------:R-:W-:-:S04]  /*1640*/  FFMA R39, R0, R39, 0.33333182334899902344 ;  /* 0x3eaaaa7800277423 */ /* 0x000fc80000000027 */
[----:B------:R-:W-:-:S04]  /*1650*/  FFMA R39, R0, R39, -0.5 ;  /* 0xbf00000000277423 */ /* 0x000fc80000000027 */
[----:B------:R-:W-:-:S04]  /*1660*/  FMUL R39, R0, R39 ;  /* 0x0000002700277220 */ /* 0x000fc80000400000 */
[----:B------:R-:W-:Y:S02]  /*1670*/  FFMA R39, R0, R39, R0 ;  /* 0x0000002700277223 */ /* 0x000fe40000000000 */
[----:B------:R-:W1:Y:S02]  /*1680*/  LDC R0, c[0x0][0x3ac] ;  /* 0x0000eb00ff007b82 */ /* 0x000e640000000800 */
[----:B------:R-:W-:Y:S01]  /*1690*/  FFMA R30, R30, 0.69314718246459960938, R39 ;  /* 0x3f3172181e1e7823 */ /* 0x000fe20000000027 */
[----:B------:R-:W-:Y:S01]  /*16a0*/  @P0 FFMA R30, R22, R35, +INF ;  /* 0x7f800000161e0423 */ /* 0x000fe20000000023 */
[----:B0-----:R-:W-:Y:S01]  /*16b0*/  FFMA R35, R32, -R33, 1 ;  /* 0x3f80000020237423 */ /* 0x001fe20000000821 */
[----:B----4-:R-:W-:-:S03]  /*16c0*/  FMUL R22, R23, 32 ;  /* 0x4200000017167820 */ /* 0x010fc60000400000 */
[----:B------:R-:W-:Y:S01]  /*16d0*/  FSEL R30, -R30, +INF , P1 ;  /* 0x7f8000001e1e7808 */ /* 0x000fe20000800100 */
[----:B------:R-:W-:Y:S01]  /*16e0*/  FFMA R39, R32, R35, R32 ;  /* 0x0000002320277223 */ /* 0x000fe20000000020 */
[----:B-----5:R-:W-:Y:S02]  /*16f0*/  FFMA R35, R3, -R36, R2 ;  /* 0x8000002403237223 */ /* 0x020fe40000000002 */
[----:B------:R-:W0:Y:S01]  /*1700*/  FCHK P0, R30, R33 ;  /* 0x000000211e007302 */ /* 0x000e220000000000 */
[----:B------:R-:W-:Y:S01]  /*1710*/  FFMA R32, R30, R39, RZ ;  /* 0x000000271e207223 */ /* 0x000fe200000000ff */
[----:B------:R-:W-:-:S03]  /*1720*/  FMUL R22, R22, R35 ;  /* 0x0000002316167220 */ /* 0x000fc60000400000 */
[----:B------:R-:W-:-:S04]  /*1730*/  FFMA R2, R32, -R33, R30 ;  /* 0x8000002120027223 */ /* 0x000fc8000000001e */
[----:B------:R-:W-:Y:S01]  /*1740*/  FFMA R2, R39, R2, R32 ;  /* 0x0000000227027223 */ /* 0x000fe20000000020 */
[----:B0-----:R-:W-:Y:S06]  /*1750*/  @!P0 BRA `(.L_x_27) ;  /* 0x00000000000c8947 */ /* 0x001fec0003800000 */
[----:B------:R-:W-:Y:S01]  /*1760*/  IMAD.MOV.U32 R2, RZ, RZ, R30 ;  /* 0x000000ffff027224 */ /* 0x000fe200078e001e */
[----:B------:R-:W-:-:S07]  /*1770*/  MOV R30, 0x1790 ;  /* 0x00001790001e7802 */ /* 0x000fce0000000f00 */
[----:B-1----:R-:W-:Y:S05]  /*1780*/  CALL.REL.NOINC `($__internal_0_$__cuda_sm3x_div_rn_noftz_f32_slowpath) ;  /* 0x0000001c00787944 */ /* 0x002fea0003c00000 */
.L_x_27:
[----:B------:R-:W-:Y:S05]  /*1790*/  BSYNC.RECONVERGENT B0 ;  /* 0x0000000000007941 */ /* 0x000fea0003800200 */
.L_x_26:
[----:B------:R-:W-:Y:S01]  /*17a0*/  FSETP.GT.AND P0, PT, R2, R22, PT ;  /* 0x000000160200720b */ /* 0x000fe20003f04000 */
[----:B------:R-:W-:-:S12]  /*17b0*/  BSSY.RECONVERGENT B0, `(.L_x_28) ;  /* 0x000002e000007945 */ /* 0x000fd80003800200 */
[----:B------:R-:W-:Y:S05]  /*17c0*/  @!P0 BRA `(.L_x_29) ;  /* 0x0000000000b08947 */ /* 0x000fea0003800000 */
[----:B------:R-:W0:Y:S01]  /*17d0*/  LDC.64 R32, c[0x0][0x398] ;  /* 0x0000e600ff207b82 */ /* 0x000e220000000a00 */
[----:B------:R-:W-:Y:S01]  /*17e0*/  SHF.R.S32.HI R2, RZ, 0x1f, R21 ;  /* 0x0000001fff027819 */ /* 0x000fe20000011415 */
[----:B------:R-:W-:-:S03]  /*17f0*/  IMAD.SHL.U32 R22, R29, 0x4, RZ ;  /* 0x000000041d167824 */ /* 0x000fc600078e00ff */
[----:B------:R-:W-:Y:S02]  /*1800*/  LEA.HI R2, R2, R21, RZ, 0x4 ;  /* 0x0000001502027211 */ /* 0x000fe400078f20ff */
[C---:B------:R-:W-:Y:S02]  /*1810*/  ISETP.EQ.AND P2, PT, R22.reuse, RZ, PT ;  /* 0x000000ff1600720c */ /* 0x040fe40003f42270 */
[----:B------:R-:W-:Y:S02]  /*1820*/  ISETP.EQ.AND P1, PT, R22, 0x4, PT ;  /* 0x000000041600780c */ /* 0x000fe40003f22270 */
[----:B------:R-:W-:Y:S02]  /*1830*/  LOP3.LUT R2, R2, 0xfffffff0, RZ, 0xc0, !PT ;  /* 0xfffffff002027812 */ /* 0x000fe400078ec0ff */
[----:B------:R-:W-:Y:S02]  /*1840*/  ISETP.EQ.AND P0, PT, R22, 0x8, PT ;  /* 0x000000081600780c */ /* 0x000fe40003f02270 */
[----:B------:R-:W-:-:S02]  /*1850*/  IADD3 R2, PT, PT, R21, -R2, RZ ;  /* 0x8000000215027210 */ /* 0x000fc40007ffe0ff */
[C---:B------:R-:W-:Y:S02]  /*1860*/  ISETP.EQ.AND P4, PT, R22.reuse, 0xc, PT ;  /* 0x0000000c1600780c */ /* 0x040fe40003f82270 */
[C---:B------:R-:W-:Y:S01]  /*1870*/  ISETP.EQ.AND P6, PT, R22.reuse, 0x10, PT ;  /* 0x000000101600780c */ /* 0x040fe20003fc2270 */
[----:B------:R-:W-:Y:S01]  /*1880*/  IMAD R21, R31, 0x20, R2 ;  /* 0x000000201f157824 */ /* 0x000fe200078e0202 */
[C---:B------:R-:W-:Y:S01]  /*1890*/  ISETP.EQ.AND P5, PT, R22.reuse, 0x14, PT ;  /* 0x000000141600780c */ /* 0x040fe20003fa2270 */
[----:B------:R-:W-:Y:S01]  /*18a0*/  @P2 IMAD.MOV.U32 R19, RZ, RZ, 0x1 ;  /* 0x00000001ff132424 */ /* 0x000fe200078e00ff */
[----:B------:R-:W-:Y:S01]  /*18b0*/  @P1 MOV R18, 0x1 ;  /* 0x0000000100121802 */ /* 0x000fe20000000f00 */
[----:B0-----:R-:W-:Y:S01]  /*18c0*/  IMAD.WIDE R32, R21, 0x4, R32 ;  /* 0x0000000415207825 */ /* 0x001fe200078e0220 */
[----:B------:R-:W-:-:S03]  /*18d0*/  ISETP.EQ.AND P3, PT, R22, 0x18, PT ;  /* 0x000000181600780c */ /* 0x000fc60003f62270 */
[C---:B------:R-:W-:Y:S01]  /*18e0*/  FADD R21, -R23.reuse, -RZ ;  /* 0x800000ff17157221 */ /* 0x040fe20000000100 */
[C---:B------:R-:W-:Y:S01]  /*18f0*/  ISETP.EQ.AND P2, PT, R22.reuse, 0x1c, PT ;  /* 0x0000001c1600780c */ /* 0x040fe20003f42270 */
[----:B------:R-:W-:Y:S01]  /*1900*/  FMUL R23, R23, -2 ;  /* 0xc000000017177820 */ /* 0x000fe20000400000 */
[C---:B------:R-:W-:Y:S01]  /*1910*/  ISETP.EQ.AND P1, PT, R22.reuse, 0x20, PT ;  /* 0x000000201600780c */ /* 0x040fe20003f22270 */
[----:B------:R-:W-:Y:S01]  /*1920*/  @P0 IMAD.MOV.U32 R17, RZ, RZ, 0x1 ;  /* 0x00000001ff110424 */ /* 0x000fe200078e00ff */
[----:B------:R0:W-:Y:S01]  /*1930*/  STG.E desc[UR8][R26.64], R21 ;  /* 0x000000151a007986 */ /* 0x0001e2000c101908 */
[----:B------:R-:W-:Y:S01]  /*1940*/  @P4 IMAD.MOV.U32 R16, RZ, RZ, 0x1 ;  /* 0x00000001ff104424 */ /* 0x000fe200078e00ff */
[C---:B------:R-:W-:Y:S01]  /*1950*/  ISETP.EQ.AND P0, PT, R22.reuse, 0x24, PT ;  /* 0x000000241600780c */ /* 0x040fe20003f02270 */
[----:B------:R-:W-:Y:S01]  /*1960*/  @P6 IMAD.MOV.U32 R15, RZ, RZ, 0x1 ;  /* 0x00000001ff0f6424 */ /* 0x000fe200078e00ff */
[----:B------:R0:W-:Y:S01]  /*1970*/  STG.E desc[UR8][R32.64], R23 ;  /* 0x0000001720007986 */ /* 0x0001e2000c101908 */
[----:B------:R-:W-:Y:S01]  /*1980*/  @P5 MOV R14, 0x1 ;  /* 0x00000001000e5802 */ /* 0x000fe20000000f00 */
[----:B------:R-:W-:Y:S01]  /*1990*/  @P3 IMAD.MOV.U32 R13, RZ, RZ, 0x1 ;  /* 0x00000001ff0d3424 */ /* 0x000fe200078e00ff */
[----:B------:R-:W-:-:S02]  /*19a0*/  ISETP.EQ.AND P4, PT, R22, 0x28, PT ;  /* 0x000000281600780c */ /* 0x000fc40003f82270 */
[----:B------:R-:W-:Y:S01]  /*19b0*/  @P2 IMAD.MOV.U32 R12, RZ, RZ, 0x1 ;  /* 0x00000001ff0c2424 */ /* 0x000fe200078e00ff */
[C---:B------:R-:W-:Y:S01]  /*19c0*/  ISETP.EQ.AND P6, PT, R22.reuse, 0x2c, PT ;  /* 0x0000002c1600780c */ /* 0x040fe20003fc2270 */
[----:B------:R-:W-:Y:S01]  /*19d0*/  @P1 IMAD.MOV.U32 R11, RZ, RZ, 0x1 ;  /* 0x00000001ff0b1424 */ /* 0x000fe200078e00ff */
[C---:B------:R-:W-:Y:S02]  /*19e0*/  ISETP.EQ.AND P5, PT, R22.reuse, 0x30, PT ;  /* 0x000000301600780c */ /* 0x040fe40003fa2270 */
[C---:B------:R-:W-:Y:S02]  /*19f0*/  ISETP.EQ.AND P3, PT, R22.reuse, 0x34, PT ;  /* 0x000000341600780c */ /* 0x040fe40003f62270 */
[C---:B------:R-:W-:Y:S02]  /*1a00*/  ISETP.EQ.AND P2, PT, R22.reuse, 0x38, PT ;  /* 0x000000381600780c */ /* 0x040fe40003f42270 */
[----:B------:R-:W-:Y:S02]  /*1a10*/  ISETP.EQ.AND P1, PT, R22, 0x3c, PT ;  /* 0x0000003c1600780c */ /* 0x000fe40003f22270 */
[----:B------:R-:W-:Y:S01]  /*1a20*/  @P0 MOV R10, 0x1 ;  /* 0x00000001000a0802 */ /* 0x000fe20000000f00 */
[----:B------:R-:W-:-:S02]  /*1a30*/  @P4 IMAD.MOV.U32 R9, RZ, RZ, 0x1 ;  /* 0x00000001ff094424 */ /* 0x000fc400078e00ff */
[----:B------:R-:W-:Y:S02]  /*1a40*/  @P6 IMAD.MOV.U32 R8, RZ, RZ, 0x1 ;  /* 0x00000001ff086424 */ /* 0x000fe400078e00ff */
[----:B------:R-:W-:Y:S02]  /*1a50*/  @P5 IMAD.MOV.U32 R7, RZ, RZ, 0x1 ;  /* 0x00000001ff075424 */ /* 0x000fe400078e00ff */
[----:B------:R-:W-:Y:S02]  /*1a60*/  @P3 MOV R6, 0x1 ;  /* 0x0000000100063802 */ /* 0x000fe40000000f00 */
[----:B------:R-:W-:Y:S02]  /*1a70*/  @P2 IMAD.MOV.U32 R5, RZ, RZ, 0x1 ;  /* 0x00000001ff052424 */ /* 0x000fe400078e00ff */
[----:B0-----:R-:W-:-:S07]  /*1a80*/  @P1 IMAD.MOV.U32 R4, RZ, RZ, 0x1 ;  /* 0x00000001ff041424 */ /* 0x001fce00078e00ff */
.L_x_29:
[----:B------:R-:W-:Y:S05]  /*1a90*/  BSYNC.RECONVERGENT B0 ;  /* 0x0000000000007941 */ /* 0x000fea0003800200 */
.L_x_28:
[----:B------:R-:W0:Y:S01]  /*1aa0*/  LDC R21, c[0x0][0x3b0] ;  /* 0x0000ec00ff157b82 */ /* 0x000e220000000800 */
[----:B------:R-:W-:Y:S02]  /*1ab0*/  VIADD R29, R29, 0x1 ;  /* 0x000000011d1d7836 */ /* 0x000fe40000000000 */
[----:B------:R-:W-:Y:S02]  /*1ac0*/  VIADD R25, R25, 0x1 ;  /* 0x0000000119197836 */ /* 0x000fe40000000000 */
[----:B------:R-:W-:Y:S01]  /*1ad0*/  VIADD R28, R28, 0x1 ;  /* 0x000000011c1c7836 */ /* 0x000fe20000000000 */
[----:B0-----:R-:W-:-:S04]  /*1ae0*/  IADD3 R2, PT, PT, R29, R21, RZ ;  /* 0x000000151d027210 */ /* 0x001fc80007ffe0ff */
[----:B------:R-:W-:-:S13]  /*1af0*/  ISETP.GE.AND P0, PT, R2, UR4, PT ;  /* 0x0000000402007c0c */ /* 0x000fda000bf06270 */
[----:B------:R-:W-:Y:S05]  /*1b00*/  @!P0 BRA `(.L_x_30) ;  /* 0xffffffe400a48947 */ /* 0x000fea000383ffff */
[----:B------:R-:W0:Y:S01]  /*1b10*/  LDCU.64 UR6, c[0x0][0x380] ;  /* 0x00007000ff0677ac */ /* 0x000e220008000a00 */
[C---:B------:R-:W-:Y:S01]  /*1b20*/  LEA R2, R31.reuse, 0x1, 0x1 ;  /* 0x000000011f027811 */ /* 0x040fe200078e08ff */
[C---:B------:R-:W-:Y:S01]  /*1b30*/  VIADD R29, R24.reuse, 0x1000 ;  /* 0x00001000181d7836 */ /* 0x040fe20000000000 */
[----:B------:R-:W-:Y:S01]  /*1b40*/  IADD3 R21, PT, PT, R24, 0x800, R21 ;  /* 0x0000080018157810 */ /* 0x000fe20007ffe015 */
[----:B------:R-:W-:Y:S01]  /*1b50*/  IMAD.MOV.U32 R25, RZ, RZ, RZ ;  /* 0x000000ffff197224 */ /* 0x000fe200078e00ff */
[----:B------:R-:W-:Y:S02]  /*1b60*/  ISETP.NE.AND P0, PT, R2, 0xf, PT ;  /* 0x0000000f0200780c */ /* 0x000fe40003f05270 */
[----:B------:R-:W-:Y:S02]  /*1b70*/  IADD3 R24, PT, PT, R24, 0x800, RZ ;  /* 0x0000080018187810 */ /* 0x000fe40007ffe0ff */
[----:B------:R-:W-:Y:S02]  /*1b80*/  LEA R20, R31, 0x10, 0x5 ;  /* 0x000000101f147811 */ /* 0x000fe400078e28ff */
[----:B------:R-:W-:-:S02]  /*1b90*/  PRMT R26, RZ, 0x7610, R26 ;  /* 0x00007610ff1a7816 */ /* 0x000fc4000000001a */
[----:B------:R-:W-:Y:S02]  /*1ba0*/  PRMT R27, RZ, 0x7610, R27 ;  /* 0x00007610ff1b7816 */ /* 0x000fe4000000001b */
[----:B------:R-:W-:Y:S02]  /*1bb0*/  SHF.R.S32.HI R28, RZ, 0x1f, R24 ;  /* 0x0000001fff1c7819 */ /* 0x000fe40000011418 */
[----:B------:R-:W-:Y:S01]  /*1bc0*/  SEL R29, R29, RZ, P0 ;  /* 0x000000ff1d1d7207 */ /* 0x000fe20000000000 */
[----:B0-----:R-:W-:-:S04]  /*1bd0*/  UIADD3 UR5, UP0, UPT, UR6, 0x10, URZ ;  /* 0x0000001006057890 */ /* 0x001fc8000ff1e0ff */
[----:B------:R-:W-:-:S12]  /*1be0*/  UIADD3.X UR6, UPT, UPT, URZ, UR7, URZ, UP0, !UPT ;  /* 0x00000007ff067290 */ /* 0x000fd800087fe4ff */
.L_x_41:
[----:B------:R-:W0:Y:S08]  /*1bf0*/  LDC R32, c[0x0][0x3b0] ;  /* 0x0000ec00ff207b82 */ /* 0x000e300000000800 */
[----:B------:R-:W2:Y:S01]  /*1c00*/  LDC.64 R22, c[0x0][0x388] ;  /* 0x0000e200ff167b82 */ /* 0x000ea20000000a00 */
[----:B0-----:R-:W-:-:S04]  /*1c10*/  IMAD.IADD R31, R25, 0x1, R32 ;  /* 0x00000001191f7824 */ /* 0x001fc800078e0220 */
[----:B------:R-:W-:-:S04]  /*1c20*/  IMAD.IADD R30, R24, 0x1, R31 ;  /* 0x00000001181e7824 */ /* 0x000fc800078e021f */
[----:B--2---:R-:W-:-:S05]  /*1c30*/  IMAD.WIDE R22, R30, 0x4, R22 ;  /* 0x000000041e167825 */ /* 0x004fca00078e0216 */
[----:B------:R0:W5:Y:S01]  /*1c40*/  LDG.E R2, desc[UR8][R22.64] ;  /* 0x0000000816027981 */ /* 0x000162000c1e1900 */
[----:B------:R-:W-:-:S13]  /*1c50*/  ISETP.GT.AND P0, PT, R31, R32, PT ;  /* 0x000000201f00720c */ /* 0x000fda0003f04270 */
[----:B0-----:R-:W-:Y:S05]  /*1c60*/  @!P0 BRA `(.L_x_31) ;  /* 0x00000010008c8947 */ /* 0x001fea0003800000 */
[----:B------:R-:W0:Y:S01]  /*1c70*/  LDC R37, c[0x0][0x3b0] ;  /* 0x0000ec00ff257b82 */ /* 0x000e220000000800 */
[----:B------:R-:W-:Y:S01]  /*1c80*/  IADD3 R22, PT, PT, R25, -0x1, RZ ;  /* 0xffffffff19167810 */ /* 0x000fe20007ffe0ff */
[----:B------:R-:W-:Y:S01]  /*1c90*/  IMAD.SHL.U32 R34, R31, 0x800, RZ ;  /* 0x000008001f227824 */ /* 0x000fe200078e00ff */
[----:B------:R-:W-:Y:S01]  /*1ca0*/  LOP3.LUT P0, RZ, R25, 0x7, RZ, 0xc0, !PT ;  /* 0x0000000719ff7812 */ /* 0x000fe2000780c0ff */
[----:B------:R-:W-:Y:S01]  /*1cb0*/  IMAD.MOV.U32 R35, RZ, RZ, RZ ;  /* 0x000000ffff237224 */ /* 0x000fe200078e00ff */
[----:B------:R-:W-:-:S13]  /*1cc0*/  ISETP.GE.U32.AND P1, PT, R22, 0x7, PT ;  /* 0x000000071600780c */ /* 0x000fda0003f26070 */
[----:B------:R-:W-:Y:S05]  /*1cd0*/  @!P1 BRA `(.L_x_32) ;  /* 0x0000000400a49947 */ /* 0x000fea0003800000 */
[C---:B------:R-:W-:Y:S01]  /*1ce0*/  LOP3.LUT R36, R25.reuse, 0xfffffff8, RZ, 0xc0, !PT ;  /* 0xfffffff819247812 */ /* 0x040fe200078ec0ff */
[C---:B------:R-:W-:Y:S02]  /*1cf0*/  IMAD.SHL.U32 R39, R25.reuse, 0x800, RZ ;  /* 0x0000080019277824 */ /* 0x040fe400078e00ff */
[----:B------:R-:W-:Y:S01]  /*1d00*/  HFMA2 R38, -RZ, RZ, 0, 9.5367431640625e-07 ;  /* 0x00000010ff267431 */ /* 0x000fe200000001ff */
[----:B------:R-:W-:Y:S01]  /*1d10*/  LOP3.LUT R35, R25, 0x7ffffff8, RZ, 0xc0, !PT ;  /* 0x7ffffff819237812 */ /* 0x000fe200078ec0ff */
[----:B------:R-:W-:Y:S01]  /*1d20*/  IMAD.MOV.U32 R41, RZ, RZ, R21 ;  /* 0x000000ffff297224 */ /* 0x000fe200078e0015 */
[----:B------:R-:W2:Y:S01]  /*1d30*/  LDCU.64 UR10, c[0x0][0x390] ;  /* 0x00007200ff0a77ac */ /* 0x000ea20008000a00 */
[----:B------:R-:W-:Y:S02]  /*1d40*/  IMAD R39, R32, 0x801, R39 ;  /* 0x0000080120277824 */ /* 0x000fe400078e0227 */
[----:B------:R-:W-:-:S07]  /*1d50*/  IMAD.MOV R36, RZ, RZ, -R36 ;  /* 0x000000ffff247224 */ /* 0x000fce00078e0a24 */
.L_x_33:
[C---:B------:R-:W-:Y:S02]  /*1d60*/  ISETP.EQ.AND P3, PT, R38.reuse, 0x10, PT ;  /* 0x000000102600780c */ /* 0x040fe40003f62270 */
[C---:B------:R-:W-:Y:S02]  /*1d70*/  ISETP.EQ.AND P2, PT, R38.reuse, 0x20, PT ;  /* 0x000000202600780c */ /* 0x040fe40003f42270 */
[C---:B------:R-:W-:Y:S02]  /*1d80*/  ISETP.EQ.AND P1, PT, R38.reuse, 0x30, PT ;  /* 0x000000302600780c */ /* 0x040fe40003f22270 */
[----:B------:R-:W-:-:S07]  /*1d90*/  ISETP.EQ.AND P4, PT, R38, 0x40, PT ;  /* 0x000000402600780c */ /* 0x000fce0003f82270 */
[----:B------:R-:W-:Y:S02]  /*1da0*/  @P3 IMAD.MOV.U32 R22, RZ, RZ, R19 ;  /* 0x000000ffff163224 */ /* 0x000fe400078e0013 */
[----:B------:R-:W-:Y:S02]  /*1db0*/  @P2 MOV R22, R15 ;  /* 0x0000000f00162202 */ /* 0x000fe40000000f00 */
[----:B------:R-:W-:Y:S02]  /*1dc0*/  @P1 IMAD.MOV.U32 R22, RZ, RZ, R11 ;  /* 0x000000ffff161224 */ /* 0x000fe400078e000b */
[----:B------:R-:W-:-:S05]  /*1dd0*/  @P4 IMAD.MOV.U32 R22, RZ, RZ, R7 ;  /* 0x000000ffff164224 */ /* 0x000fca00078e0007 */
[----:B------:R-:W-:-:S13]  /*1de0*/  ISETP.NE.AND P5, PT, R22, 0x1, PT ;  /* 0x000000011600780c */ /* 0x000fda0003fa5270 */
[----:B------:R-:W3:Y:S08]  /*1df0*/  @!P5 LDC.64 R32, c[0x0][0x380] ;  /* 0x0000e000ff20db82 */ /* 0x000ef00000000a00 */
[----:B------:R-:W4:Y:S01]  /*1e00*/  @!P5 LDC.64 R22, c[0x0][0x390] ;  /* 0x0000e400ff16db82 */ /* 0x000f220000000a00 */
[----:B---3--:R-:W-:-:S06]  /*1e10*/  @!P5 IMAD.WIDE R32, R39, 0x4, R32 ;  /* 0x000000042720d825 */ /* 0x008fcc00078e0220 */
[----:B------:R-:W3:Y:S01]  /*1e20*/  @!P5 LDG.E R32, desc[UR8][R32.64] ;  /* 0x000000082020d981 */ /* 0x000ee2000c1e1900 */
[----:B----4-:R-:W-:-:S06]  /*1e30*/  @!P5 IMAD.WIDE R22, R41, 0x4, R22 ;  /* 0x000000042916d825 */ /* 0x010fcc00078e0216 */
[----:B------:R-:W4:Y:S01]  /*1e40*/  @!P5 LDG.E R22, desc[UR8][R22.64] ;  /* 0x000000081616d981 */ /* 0x000f22000c1e1900 */
[----:B------:R-:W-:Y:S01]  /*1e50*/  @P3 IMAD.MOV.U32 R42, RZ, RZ, R18 ;  /* 0x000000ffff2a3224 */ /* 0x000fe200078e0012 */
[----:B------:R-:W-:Y:S01]  /*1e60*/  @P2 MOV R42, R14 ;  /* 0x0000000e002a2202 */ /* 0x000fe20000000f00 */
[----:B------:R-:W-:Y:S02]  /*1e70*/  @P1 IMAD.MOV.U32 R42, RZ, RZ, R10 ;  /* 0x000000ffff2a1224 */ /* 0x000fe400078e000a */
[----:B------:R-:W-:Y:S02]  /*1e80*/  @P4 IMAD.MOV.U32 R42, RZ, RZ, R6 ;  /* 0x000000ffff2a4224 */ /* 0x000fe400078e0006 */
[----:B------:R-:W-:Y:S01]  /*1e90*/  @P3 IMAD.MOV.U32 R40, RZ, RZ, R17 ;  /* 0x000000ffff283224 */ /* 0x000fe200078e0011 */
[----:B------:R-:W-:Y:S01]  /*1ea0*/  @P2 MOV R40, R13 ;  /* 0x0000000d00282202 */ /* 0x000fe20000000f00 */
[----:B------:R-:W-:Y:S01]  /*1eb0*/  @P1 IMAD.MOV.U32 R40, RZ, RZ, R9 ;  /* 0x000000ffff281224 */ /* 0x000fe200078e0009 */
[----:B------:R-:W-:Y:S01]  /*1ec0*/  ISETP.NE.AND P6, PT, R42, 0x1, PT ;  /* 0x000000012a00780c */ /* 0x000fe20003fc5270 */
[----:B------:R-:W-:-:S02]  /*1ed0*/  @P4 IMAD.MOV.U32 R40, RZ, RZ, R5 ;  /* 0x000000ffff284224 */ /* 0x000fc400078e0005 */
[----:B---3--:R-:W-:-:S04]  /*1ee0*/  @!P5 FADD R43, R32, R32 ;  /* 0x00000020202bd221 */ /* 0x008fc80000000000 */
[----:B----45:R-:W-:Y:S01]  /*1ef0*/  @!P5 FFMA R2, R43, R22, R2 ;  /* 0x000000162b02d223 */ /* 0x030fe20000000002 */
[----:B0-----:R-:W-:Y:S02]  /*1f00*/  SHF.R.S32.HI R43, RZ, 0x1f, R37 ;  /* 0x0000001fff2b7819 */ /* 0x001fe40000011425 */
[----:B------:R-:W-:-:S05]  /*1f10*/  IADD3 R33, P5, PT, R24, R37, RZ ;  /* 0x0000002518217210 */ /* 0x000fca0007fbe0ff */
[----:B------:R-:W-:Y:S01]  /*1f20*/  IMAD.X R22, R28, 0x1, R43, P5 ;  /* 0x000000011c167824 */ /* 0x000fe200028e062b */
[----:B--2---:R-:W-:-:S04]  /*1f30*/  LEA R32, P5, R33, UR10, 0x2 ;  /* 0x0000000a21207c11 */ /* 0x004fc8000f8a10ff */
[----:B------:R-:W-:Y:S02]  /*1f40*/  LEA.HI.X R33, R33, UR11, R22, 0x2, P5 ;  /* 0x0000000b21217c11 */ /* 0x000fe4000a8f1416 */
[----:B------:R-:W-:-:S04]  /*1f50*/  IADD3 R23, P5, PT, R34, R37, RZ ;  /* 0x0000002522177210 */ /* 0x000fc80007fbe0ff */
[----:B------:R-:W-:Y:S02]  /*1f60*/  LEA.HI.X.SX32 R42, R34, R43, 0x1, P5 ;  /* 0x0000002b222a7211 */ /* 0x000fe400028f0eff */
[----:B------:R-:W-:-:S04]  /*1f70*/  LEA R22, P5, R23, UR5, 0x2 ;  /* 0x0000000517167c11 */ /* 0x000fc8000f8a10ff */
[----:B------:R-:W-:Y:S02]  /*1f80*/  LEA.HI.X R23, R23, UR6, R42, 0x2, P5 ;  /* 0x0000000617177c11 */ /* 0x000fe4000a8f142a */
[----:B------:R-:W-:Y:S01]  /*1f90*/  ISETP.NE.AND P5, PT, R40, 0x1, PT ;  /* 0x000000012800780c */ /* 0x000fe20003fa5270 */
[----:B------:R-:W2:Y:S04]  /*1fa0*/  @!P6 LDG.E R42, desc[UR8][R32.64+0x4] ;  /* 0x00000408202ae981 */ /* 0x000ea8000c1e1900 */
[----:B------:R-:W3:Y:S08]  /*1fb0*/  @!P6 LDG.E R40, desc[UR8][R22.64+-0xc] ;  /* 0xfffff4081628e981 */ /* 0x000ef0000c1e1900 */
[----:B------:R-:W4:Y:S04]  /*1fc0*/  @!P5 LDG.E R44, desc[UR8][R22.64+-0x8] ;  /* 0xfffff808162cd981 */ /* 0x000f28000c1e1900 */
[----:B------:R-:W4:Y:S01]  /*1fd0*/  @!P5 LDG.E R43, desc[UR8][R32.64+0x8] ;  /* 0x00000808202bd981 */ /* 0x000f22000c1e1900 */
[----:B---3--:R-:W-:Y:S01]  /*1fe0*/  @!P6 FADD R45, R40, R40 ;  /* 0x00000028282de221 */ /* 0x008fe20000000000 */
[----:B------:R-:W-:Y:S01]  /*1ff0*/  @P3 MOV R40, R16 ;  /* 0x0000001000283202 */ /* 0x000fe20000000f00 */
[----:B------:R-:W-:-:S02]  /*2000*/  @P2 IMAD.MOV.U32 R40, RZ, RZ, R12 ;  /* 0x000000ffff282224 */ /* 0x000fc400078e000c */
[----:B------:R-:W-:Y:S02]  /*2010*/  @P1 IMAD.MOV.U32 R40, RZ, RZ, R8 ;  /* 0x000000ffff281224 */ /* 0x000fe400078e0008 */
[----:B------:R-:W-:Y:S02]  /*2020*/  @P4 IMAD.MOV.U32 R40, RZ, RZ, R4 ;  /* 0x000000ffff284224 */ /* 0x000fe400078e0004 */
[----:B--2---:R-:W-:Y:S01]  /*2030*/  @!P6 FFMA R2, R45, R42, R2 ;  /* 0x0000002a2d02e223 */ /* 0x004fe20000000002 */
[----:B------:R-:W-:Y:S02]  /*2040*/  ISETP.EQ.AND P6, PT, R38, RZ, PT ;  /* 0x000000ff2600720c */ /* 0x000fe40003fc2270 */
[----:B------:R-:W-:Y:S01]  /*2050*/  ISETP.NE.AND P4, PT, R40, 0x1, PT ;  /* 0x000000012800780c */ /* 0x000fe20003f85270 */
[----:B----4-:R-:W-:-:S10]  /*2060*/  @!P5 FADD R45, R44, R44 ;  /* 0x0000002c2c2dd221 */ /* 0x010fd40000000000 */
[----:B------:R-:W-:Y:S01]  /*2070*/  @P6 IMAD.MOV.U32 R42, RZ, RZ, R19 ;  /* 0x000000ffff2a6224 */ /* 0x000fe200078e0013 */
[----:B------:R-:W-:Y:S01]  /*2080*/  @P3 MOV R42, R15 ;  /* 0x0000000f002a3202 */ /* 0x000fe20000000f00 */
[----:B------:R-:W-:Y:S01]  /*2090*/  @P2 IMAD.MOV.U32 R42, RZ, RZ, R11 ;  /* 0x000000ffff2a2224 */ /* 0x000fe200078e000b */
[----:B------:R-:W2:Y:S01]  /*20a0*/  @!P4 LDG.E R40, desc[UR8][R22.64+-0x4] ;  /* 0xfffffc081628c981 */ /* 0x000ea2000c1e1900 */
[----:B------:R-:W-:Y:S02]  /*20b0*/  @P1 IMAD.MOV.U32 R42, RZ, RZ, R7 ;  /* 0x000000ffff2a1224 */ /* 0x000fe400078e0007 */
[----:B------:R-:W-:-:S03]  /*20c0*/  @!P5 FFMA R2, R45, R43, R2 ;  /* 0x0000002b2d02d223 */ /* 0x000fc60000000002 */
[----:B------:R-:W-:Y:S02]  /*20d0*/  ISETP.NE.AND P5, PT, R42, 0x1, PT ;  /* 0x000000012a00780c */ /* 0x000fe40003fa5270 */
[----:B------:R-:W3:Y:S11]  /*20e0*/  @!P4 LDG.E R42, desc[UR8][R32.64+0xc] ;  /* 0x00000c08202ac981 */ /* 0x000ef6000c1e1900 */
[----:B------:R-:W4:Y:S04]  /*20f0*/  @!P5 LDG.E R44, desc[UR8][R22.64] ;  /* 0x00000008162cd981 */ /* 0x000f28000c1e1900 */
[----:B------:R-:W4:Y:S01]  /*2100*/  @!P5 LDG.E R43, desc[UR8][R32.64+0x10] ;  /* 0x00001008202bd981 */ /* 0x000f22000c1e1900 */
[----:B--2---:R-:W-:Y:S01]  /*2110*/  @!P4 FADD R45, R40, R40 ;  /* 0x00000028282dc221 */ /* 0x004fe20000000000 */
[----:B------:R-:W-:Y:S01]  /*2120*/  @P6 MOV R40, R18 ;  /* 0x0000001200286202 */ /* 0x000fe20000000f00 */
[----:B------:R-:W-:-:S02]  /*2130*/  @P3 IMAD.MOV.U32 R40, RZ, RZ, R14 ;  /* 0x000000ffff283224 */ /* 0x000fc400078e000e */
[----:B------:R-:W-:Y:S02]  /*2140*/  @P2 IMAD.MOV.U32 R40, RZ, RZ, R10 ;  /* 0x000000ffff282224 */ /* 0x000fe400078e000a */
[----:B------:R-:W-:Y:S02]  /*2150*/  @P1 IMAD.MOV.U32 R40, RZ, RZ, R6 ;  /* 0x000000ffff281224 */ /* 0x000fe400078e0006 */
[----:B---3--:R-:W-:-:S03]  /*2160*/  @!P4 FFMA R2, R45, R42, R2 ;  /* 0x0000002a2d02c223 */ /* 0x008fc60000000002 */
[----:B------:R-:W-:-:S13]  /*2170*/  ISETP.NE.AND P4, PT, R40, 0x1, PT ;  /* 0x000000012800780c */ /* 0x000fda0003f85270 */
[----:B------:R-:W2:Y:S01]  /*2180*/  @!P4 LDG.E R40, desc[UR8][R22.64+0x4] ;  /* 0x000004081628c981 */ /* 0x000ea2000c1e1900 */
[----:B----4-:R-:W-:Y:S01]  /*2190*/  @!P5 FADD R45, R44, R44 ;  /* 0x0000002c2c2dd221 */ /* 0x010fe20000000000 */
[----:B------:R-:W-:Y:S01]  /*21a0*/  @P6 IMAD.MOV.U32 R42, RZ, RZ, R17 ;  /* 0x000000ffff2a6224 */ /* 0x000fe200078e0011 */
[----:B------:R-:W-:Y:S01]  /*21b0*/  @P3 MOV R42, R13 ;  /* 0x0000000d002a3202 */ /* 0x000fe20000000f00 */
[----:B------:R-:W-:Y:S02]  /*21c0*/  @P2 IMAD.MOV.U32 R42, RZ, RZ, R9 ;  /* 0x000000ffff2a2224 */ /* 0x000fe400078e0009 */
[----:B------:R-:W-:Y:S01]  /*21d0*/  @!P5 FFMA R2, R45, R43, R2 ;  /* 0x0000002b2d02d223 */ /* 0x000fe20000000002 */
[----:B------:R-:W-:-:S05]  /*21e0*/  @P1 IMAD.MOV.U32 R42, RZ, RZ, R5 ;  /* 0x000000ffff2a1224 */ /* 0x000fca00078e0005 */
        /* <DEDUP_REMOVED lines=8> */
[----:B------:R-:W-:-:S05]  /*2270*/  @P1 IMAD.MOV.U32 R40, RZ, RZ, R4 ;  /* 0x000000ffff281224 */ /* 0x000fca00078e0004 */
[----:B------:R-:W-:-:S13]  /*2280*/  ISETP.NE.AND P1, PT, R40, 0x1, PT ;  /* 0x000000012800780c */ /* 0x000fda0003f25270 */
[----:B------:R-:W2:Y:S04]  /*2290*/  @!P1 LDG.E R22, desc[UR8][R22.64+0xc] ;  /* 0x00000c0816169981 */ /* 0x000ea8000c1e1900 */
[----:B------:R-:W2:Y:S01]  /*22a0*/  @!P1 LDG.E R32, desc[UR8][R32.64+0x1c] ;  /* 0x00001c0820209981 */ /* 0x000ea2000c1e1900 */
[----:B------:R-:W-:-:S04]  /*22b0*/  IADD3 R36, PT, PT, R36, 0x8, RZ ;  /* 0x0000000824247810 */ /* 0x000fc80007ffe0ff */
[----:B------:R-:W-:Y:S01]  /*22c0*/  ISETP.NE.AND P2, PT, R36, RZ, PT ;  /* 0x000000ff2400720c */ /* 0x000fe20003f45270 */
[----:B---3--:R-:W-:Y:S01]  /*22d0*/  @!P4 FFMA R2, R45, R42, R2 ;  /* 0x0000002a2d02c223 */ /* 0x008fe20000000002 */
[----:B----4-:R-:W-:-:S04]  /*22e0*/  @!P5 FADD R45, R44, R44 ;  /* 0x0000002c2c2dd221 */ /* 0x010fc80000000000 */
[----:B------:R-:W-:Y:S01]  /*22f0*/  @!P5 FFMA R2, R45, R43, R2 ;  /* 0x0000002b2d02d223 */ /* 0x000fe20000000002 */
[----:B------:R-:W-:Y:S01]  /*2300*/  VIADD R38, R38, 0x20 ;  /* 0x0000002026267836 */ /* 0x000fe20000000000 */
[----:B------:R-:W-:Y:S01]  /*2310*/  IADD3 R39, PT, PT, R39, 0x8, RZ ;  /* 0x0000000827277810 */ /* 0x000fe20007ffe0ff */
[----:B------:R-:W-:Y:S02]  /*2320*/  VIADD R37, R37, 0x8 ;  /* 0x0000000825257836 */ /* 0x000fe40000000000 */
[----:B------:R-:W-:Y:S02]  /*2330*/  VIADD R41, R41, 0x8 ;  /* 0x0000000829297836 */ /* 0x000fe40000000000 */
[----:B--2---:R-:W-:-:S04]  /*2340*/  @!P1 FADD R43, R22, R22 ;  /* 0x00000016162b9221 */ /* 0x004fc80000000000 */
[----:B------:R-:W-:Y:S01]  /*2350*/  @!P1 FFMA R2, R43, R32, R2 ;  /* 0x000000202b029223 */ /* 0x000fe20000000002 */
[----:B------:R-:W-:Y:S06]  /*2360*/  @P2 BRA `(.L_x_33) ;  /* 0xfffffff8007c2947 */ /* 0x000fec000383ffff */
.L_x_32:
[----:B------:R-:W-:Y:S05]  /*2370*/  @!P0 BRA `(.L_x_31) ;  /* 0x0000000800c88947 */ /* 0x000fea0003800000 */
[----:B------:R-:W-:-:S05]  /*2380*/  LOP3.LUT R36, R27, 0x7, RZ, 0xc0, !PT ;  /* 0x000000071b247812 */ /* 0x000fca00078ec0ff */
[----:B------:R-:W-:-:S05]  /*2390*/  VIADD R22, R36, 0xffffffff ;  /* 0xffffffff24167836 */ /* 0x000fca0000000000 */
[----:B------:R-:W-:-:S13]  /*23a0*/  ISETP.GE.U32.AND P0, PT, R22, 0x3, PT ;  /* 0x000000031600780c */ /* 0x000fda0003f06070 */
[----:B------:R-:W-:Y:S05]  /*23b0*/  @!P0 BRA `(.L_x_34) ;  /* 0x0000000400448947 */ /* 0x000fea0003800000 */
[----:B------:R-:W-:Y:S01]  /*23c0*/  SHF.L.U32 R32, R35, 0x2, RZ ;  /* 0x0000000223207819 */ /* 0x000fe200000006ff */
[----:B------:R-:W2:Y:S03]  /*23d0*/  LDCU.64 UR10, c[0x0][0x390] ;  /* 0x00007200ff0a77ac */ /* 0x000ea60008000a00 */
[C---:B------:R-:W-:Y:S02]  /*23e0*/  ISETP.EQ.AND P1, PT, R32.reuse, -0x8, PT ;  /* 0xfffffff82000780c */ /* 0x040fe40003f22270 */
[C---:B------:R-:W-:Y:S02]  /*23f0*/  ISETP.EQ.AND P3, PT, R32.reuse, RZ, PT ;  /* 0x000000ff2000720c */ /* 0x040fe40003f62270 */
[C---:B------:R-:W-:Y:S02]  /*2400*/  ISETP.EQ.AND P6, PT, R32.reuse, 0x8, PT ;  /* 0x000000082000780c */ /* 0x040fe40003fc2270 */
[----:B------:R-:W-:-:S02]  /*2410*/  ISETP.EQ.AND P5, PT, R32, 0x10, PT ;  /* 0x000000102000780c */ /* 0x000fc40003fa2270 */
[C---:B------:R-:W-:Y:S02]  /*2420*/  ISETP.EQ.AND P4, PT, R32.reuse, 0x18, PT ;  /* 0x000000182000780c */ /* 0x040fe40003f82270 */
[C---:B------:R-:W-:Y:S02]  /*2430*/  ISETP.EQ.AND P0, PT, R32.reuse, 0x20, PT ;  /* 0x000000202000780c */ /* 0x040fe40003f02270 */
[C---:B------:R-:W-:Y:S01]  /*2440*/  ISETP.EQ.AND P2, PT, R32.reuse, 0x28, PT ;  /* 0x000000282000780c */ /* 0x040fe20003f42270 */
[----:B------:R-:W-:Y:S01]  /*2450*/  @P1 IMAD.MOV.U32 R41, RZ, RZ, R18 ;  /* 0x000000ffff291224 */ /* 0x000fe200078e0012 */
[----:B------:R-:W-:Y:S01]  /*2460*/  @P1 MOV R40, R19 ;  /* 0x0000001300281202 */ /* 0x000fe20000000f00 */
[----:B------:R-:W-:Y:S01]  /*2470*/  @P3 IMAD.MOV.U32 R22, RZ, RZ, R19 ;  /* 0x000000ffff163224 */ /* 0x000fe200078e0013 */
[C---:B------:R-:W-:Y:S01]  /*2480*/  ISETP.EQ.AND P1, PT, R32.reuse, 0x30, PT ;  /* 0x000000302000780c */ /* 0x040fe20003f22270 */
[--C-:B------:R-:W-:Y:S01]  /*2490*/  @P3 IMAD.MOV.U32 R40, RZ, RZ, R17.reuse ;  /* 0x000000ffff283224 */ /* 0x100fe200078e0011 */
[----:B------:R-:W-:Y:S01]  /*24a0*/  @P3 MOV R23, R18 ;  /* 0x0000001200173202 */ /* 0x000fe20000000f00 */
[----:B------:R-:W-:Y:S01]  /*24b0*/  @P6 IMAD.MOV.U32 R22, RZ, RZ, R17 ;  /* 0x000000ffff166224 */ /* 0x000fe200078e0011 */
[-C--:B------:R-:W-:Y:S01]  /*24c0*/  @P3 MOV R41, R16.reuse ;  /* 0x0000001000293202 */ /* 0x080fe20000000f00 */
[----:B------:R-:W-:Y:S01]  /*24d0*/  @P5 IMAD.MOV.U32 R22, RZ, RZ, R15 ;  /* 0x000000ffff165224 */ /* 0x000fe200078e000f */
[----:B------:R-:W-:Y:S01]  /*24e0*/  ISETP.EQ.AND P3, PT, R32, 0x38, PT ;  /* 0x000000382000780c */ /* 0x000fe20003f62270 */
[----:B------:R-:W-:Y:S01]  /*24f0*/  @P4 IMAD.MOV.U32 R22, RZ, RZ, R13 ;  /* 0x000000ffff164224 */ /* 0x000fe200078e000d */
[----:B------:R-:W-:Y:S01]  /*2500*/  @P6 MOV R23, R16 ;  /* 0x0000001000176202 */ /* 0x000fe20000000f00 */
[----:B------:R-:W-:Y:S01]  /*2510*/  @P0 IMAD.MOV.U32 R22, RZ, RZ, R11 ;  /* 0x000000ffff160224 */ /* 0x000fe200078e000b */
[----:B------:R-:W-:Y:S01]  /*2520*/  @P6 MOV R41, R14 ;  /* 0x0000000e00296202 */ /* 0x000fe20000000f00 */
[----:B------:R-:W-:-:S02]  /*2530*/  @P2 IMAD.MOV.U32 R22, RZ, RZ, R9 ;  /* 0x000000ffff162224 */ /* 0x000fc400078e0009 */
[----:B------:R-:W-:Y:S02]  /*2540*/  @P1 IMAD.MOV.U32 R22, RZ, RZ, R7 ;  /* 0x000000ffff161224 */ /* 0x000fe400078e0007 */
[----:B------:R-:W-:Y:S01]  /*2550*/  @P6 IMAD.MOV.U32 R40, RZ, RZ, R15 ;  /* 0x000000ffff286224 */ /* 0x000fe200078e000f */
[----:B------:R-:W-:Y:S01]  /*2560*/  @P5 MOV R40, R13 ;  /* 0x0000000d00285202 */ /* 0x000fe20000000f00 */
[----:B------:R-:W-:Y:S01]  /*2570*/  @P5 IMAD.MOV.U32 R23, RZ, RZ, R14 ;  /* 0x000000ffff175224 */ /* 0x000fe200078e000e */
[----:B------:R-:W-:Y:S01]  /*2580*/  @P4 MOV R40, R11 ;  /* 0x0000000b00284202 */ /* 0x000fe20000000f00 */
        /* <DEDUP_REMOVED lines=8> */
[----:B------:R-:W-:Y:S02]  /*2610*/  @P5 IMAD.MOV.U32 R41, RZ, RZ, R12 ;  /* 0x000000ffff295224 */ /* 0x000fe400078e000c */
[----:B------:R-:W-:Y:S01]  /*2620*/  @P4 IMAD.MOV.U32 R41, RZ, RZ, R10 ;  /* 0x000000ffff294224 */ /* 0x000fe200078e000a */
[----:B------:R-:W-:Y:S01]  /*2630*/  ISETP.NE.AND P3, PT, R23, 0x1, PT ;  /* 0x000000011700780c */ /* 0x000fe20003f65270 */
[----:B------:R-:W-:Y:S01]  /*2640*/  @P0 IMAD.MOV.U32 R41, RZ, RZ, R8 ;  /* 0x000000ffff290224 */ /* 0x000fe200078e0008 */
[----:B------:R-:W3:Y:S01]  /*2650*/  LDC.64 R22, c[0x0][0x380] ;  /* 0x0000e000ff167b82 */ /* 0x000ee20000000a00 */
[----:B------:R-:W-:Y:S01]  /*2660*/  @P2 MOV R41, R6 ;  /* 0x0000000600292202 */ /* 0x000fe20000000f00 */
[----:B------:R-:W-:Y:S02]  /*2670*/  @P1 IMAD.MOV.U32 R41, RZ, RZ, R4 ;  /* 0x000000ffff291224 */ /* 0x000fe400078e0004 */
[----:B------:R-:W-:-:S02]  /*2680*/  @P2 IMAD.MOV.U32 R40, RZ, RZ, R7 ;  /* 0x000000ffff282224 */ /* 0x000fc400078e0007 */
[----:B------:R-:W-:Y:S01]  /*2690*/  @P1 IMAD.MOV.U32 R40, RZ, RZ, R5 ;  /* 0x000000ffff281224 */ /* 0x000fe200078e0005 */
[----:B------:R-:W-:Y:S01]  /*26a0*/  ISETP.NE.AND P0, PT, R41, 0x1, PT ;  /* 0x000000012900780c */ /* 0x000fe20003f05270 */
[----:B------:R-:W4:Y:S01]  /*26b0*/  @!P6 LDC.64 R38, c[0x0][0x380] ;  /* 0x0000e000ff26eb82 */ /* 0x000f220000000a00 */
[-C--:B0-----:R-:W-:Y:S01]  /*26c0*/  @!P6 IADD3 R41, PT, PT, R34, R37.reuse, RZ ;  /* 0x000000252229e210 */ /* 0x081fe20007ffe0ff */
[----:B------:R-:W-:Y:S01]  /*26d0*/  @!P6 IMAD.IADD R43, R24, 0x1, R37 ;  /* 0x00000001182be824 */ /* 0x000fe200078e0225 */
[----:B------:R-:W-:Y:S02]  /*26e0*/  ISETP.NE.AND P1, PT, R40, 0x1, PT ;  /* 0x000000012800780c */ /* 0x000fe40003f25270 */
[----:B------:R-:W-:-:S03]  /*26f0*/  IADD3 R40, P2, PT, R34, R37, RZ ;  /* 0x0000002522287210 */ /* 0x000fc60007f5e0ff */
[----:B------:R-:W0:Y:S01]  /*2700*/  @!P6 LDC.64 R32, c[0x0][0x390] ;  /* 0x0000e400ff20eb82 */ /* 0x000e220000000a00 */
[----:B---3--:R-:W-:Y:S01]  /*2710*/  LEA R22, P4, R40, R22, 0x2 ;  /* 0x0000001628167211 */ /* 0x008fe200078810ff */
[----:B----4-:R-:W-:Y:S01]  /*2720*/  @!P6 IMAD.WIDE R38, R41, 0x4, R38 ;  /* 0x000000042926e825 */ /* 0x010fe200078e0226 */
[----:B------:R-:W-:-:S04]  /*2730*/  SHF.R.S32.HI R41, RZ, 0x1f, R37 ;  /* 0x0000001fff297819 */ /* 0x000fc80000011425 */
[----:B------:R-:W-:Y:S01]  /*2740*/  LEA.HI.X.SX32 R42, R34, R41, 0x1, P2 ;  /* 0x00000029222a7211 */ /* 0x000fe200010f0eff */
[----:B------:R-:W3:Y:S01]  /*2750*/  @!P6 LDG.E R38, desc[UR8][R38.64] ;  /* 0x000000082626e981 */ /* 0x000ee2000c1e1900 */
[----:B0-----:R-:W-:Y:S02]  /*2760*/  @!P6 IMAD.WIDE R32, R43, 0x4, R32 ;  /* 0x000000042b20e825 */ /* 0x001fe400078e0220 */
[----:B------:R-:W-:Y:S02]  /*2770*/  LEA.HI.X R23, R40, R23, R42, 0x2, P4 ;  /* 0x0000001728177211 */ /* 0x000fe400020f142a */
[----:B------:R-:W-:Y:S02]  /*2780*/  IADD3 R42, P2, PT, R24, R37, RZ ;  /* 0x00000025182a7210 */ /* 0x000fe40007f5e0ff */
[----:B------:R-:W4:Y:S03]  /*2790*/  @!P6 LDG.E R33, desc[UR8][R32.64] ;  /* 0x000000082021e981 */ /* 0x000f26000c1e1900 */
[----:B------:R-:W-:Y:S01]  /*27a0*/  IMAD.X R41, R28, 0x1, R41, P2 ;  /* 0x000000011c297824 */ /* 0x000fe200010e0629 */
[C---:B--2---:R-:W-:Y:S01]  /*27b0*/  LEA R40, P2, R42.reuse, UR10, 0x2 ;  /* 0x0000000a2a287c11 */ /* 0x044fe2000f8410ff */
[----:B------:R-:W2:Y:S03]  /*27c0*/  @!P3 LDG.E R45, desc[UR8][R22.64+0x4] ;  /* 0x00000408162db981 */ /* 0x000ea6000c1e1900 */
[----:B------:R-:W-:Y:S01]  /*27d0*/  LEA.HI.X R41, R42, UR11, R41, 0x2, P2 ;  /* 0x0000000b2a297c11 */ /* 0x000fe200090f1429 */
        /* <DEDUP_REMOVED lines=9> */
[----:B--2---:R-:W-:Y:S01]  /*2870*/  @!P3 FADD R45, R45, R45 ;  /* 0x0000002d2d2db221 */ /* 0x004fe20000000000 */
[----:B------:R-:W-:Y:S01]  /*2880*/  @!P0 FADD R39, R44, R44 ;  /* 0x0000002c2c278221 */ /* 0x000fe20000000000 */
[----:B------:R-:W-:Y:S02]  /*2890*/  @!P1 FADD R33, R42, R42 ;  /* 0x0000002a2a219221 */ /* 0x000fe40000000000 */
[----:B------:R-:W-:-:S04]  /*28a0*/  @!P3 FFMA R2, R45, R32, R2 ;  /* 0x000000202d02b223 */ /* 0x000fc80000000002 */
[----:B------:R-:W-:-:S04]  /*28b0*/  @!P1 FFMA R2, R33, R43, R2 ;  /* 0x0000002b21029223 */ /* 0x000fc80000000002 */
[----:B------:R-:W-:-:S07]  /*28c0*/  @!P0 FFMA R2, R39, R40, R2 ;  /* 0x0000002827028223 */ /* 0x000fce0000000002 */
.L_x_34:
        /* <DEDUP_REMOVED lines=14> */
[----:B------:R-:W-:Y:S02]  /*29b0*/  @P5 MOV R22, R18 ;  /* 0x0000001200165202 */ /* 0x000fe40000000f00 */
[----:B------:R-:W-:Y:S01]  /*29c0*/  @P5 MOV R32, R19 ;  /* 0x0000001300205202 */ /* 0x000fe20000000f00 */
[----:B------:R-:W-:Y:S01]  /*29d0*/  @P6 IMAD.MOV.U32 R22, RZ, RZ, R16 ;  /* 0x000000ffff166224 */ /* 0x000fe200078e0010 */
[C---:B------:R-:W-:Y:S01]  /*29e0*/  ISETP.EQ.AND P5, PT, R23.reuse, 0x30, PT ;  /* 0x000000301700780c */ /* 0x040fe20003fa2270 */
[----:B------:R-:W-:Y:S01]  /*29f0*/  @P6 IMAD.MOV.U32 R32, RZ, RZ, R17 ;  /* 0x000000ffff206224 */ /* 0x000fe200078e0011 */
[----:B------:R-:W-:Y:S01]  /*2a00*/  ISETP.EQ.AND P6, PT, R23, 0x38, PT ;  /* 0x000000381700780c */ /* 0x000fe20003fc2270 */
[----:B------:R-:W-:Y:S02]  /*2a10*/  @P1 IMAD.MOV.U32 R22, RZ, RZ, R14 ;  /* 0x000000ffff161224 */ /* 0x000fe400078e000e */
        /* <DEDUP_REMOVED lines=8> */
[----:B------:R-:W-:Y:S02]  /*2aa0*/  @P6 IMAD.MOV.U32 R22, RZ, RZ, R4 ;  /* 0x000000ffff166224 */ /* 0x000fe400078e0004 */
[----:B------:R-:W-:Y:S01]  /*2ab0*/  @P5 IMAD.MOV.U32 R32, RZ, RZ, R7 ;  /* 0x000000ffff205224 */ /* 0x000fe200078e0007 */
[----:B------:R-:W-:Y:S02]  /*2ac0*/  @P6 MOV R32, R5 ;  /* 0x0000000500206202 */ /* 0x000fe40000000f00 */
[----:B------:R-:W-:-:S02]  /*2ad0*/  ISETP.NE.AND P1, PT, R22, 0x1, PT ;  /* 0x000000011600780c */ /* 0x000fc40003f25270 */
[----:B------:R-:W-:-:S11]  /*2ae0*/  ISETP.NE.AND P2, PT, R32, 0x1, PT ;  /* 0x000000012000780c */ /* 0x000fd60003f45270 */
[----:B------:R-:W2:Y:S01]  /*2af0*/  @!P1 LDC.64 R22, c[0x0][0x380] ;  /* 0x0000e000ff169b82 */ /* 0x000ea20000000a00 */
[C---:B0-----:R-:W-:Y:S01]  /*2b00*/  @!P1 IADD3 R33, P3, PT, R34.reuse, R37, RZ ;  /* 0x0000002522219210 */ /* 0x041fe20007f7e0ff */
[--C-:B------:R-:W-:Y:S01]  /*2b10*/  @!P2 IMAD.IADD R45, R34, 0x1, R37.reuse ;  /* 0x00000001222da824 */ /* 0x100fe200078e0225 */
[----:B------:R-:W-:-:S05]  /*2b20*/  @!P1 SHF.R.S32.HI R43, RZ, 0x1f, R37 ;  /* 0x0000001fff2b9819 */ /* 0x000fca0000011425 */
[----:B------:R-:W0:Y:S08]  /*2b30*/  @!P2 LDC.64 R40, c[0x0][0x380] ;  /* 0x0000e000ff28ab82 */ /* 0x000e300000000a00 */
[----:B------:R-:W3:Y:S01]  /*2b40*/  @!P2 LDC.64 R38, c[0x0][0x390] ;  /* 0x0000e400ff26ab82 */ /* 0x000ee20000000a00 */
[----:B--2---:R-:W-:Y:S02]  /*2b50*/  @!P1 LEA R32, P4, R33, R22, 0x2 ;  /* 0x0000001621209211 */ /* 0x004fe400078810ff */
[----:B------:R-:W-:-:S04]  /*2b60*/  @!P1 LEA.HI.X.SX32 R22, R34, R43, 0x1, P3 ;  /* 0x0000002b22169211 */ /* 0x000fc800018f0eff */
[----:B------:R-:W-:Y:S02]  /*2b70*/  @!P1 LEA.HI.X R33, R33, R23, R22, 0x2, P4 ;  /* 0x0000001721219211 */ /* 0x000fe400020f1416 */
[----:B------:R-:W2:Y:S01]  /*2b80*/  @!P1 LDC.64 R22, c[0x0][0x390] ;  /* 0x0000e400ff169b82 */ /* 0x000ea20000000a00 */
[----:B0-----:R-:W-:Y:S01]  /*2b90*/  @!P2 IMAD.WIDE R40, R45, 0x4, R40 ;  /* 0x000000042d28a825 */ /* 0x001fe200078e0228 */
[C---:B------:R-:W-:Y:S01]  /*2ba0*/  @!P1 IADD3 R36, P3, PT, R24.reuse, R37, RZ ;  /* 0x0000002518249210 */ /* 0x040fe20007f7e0ff */
[----:B------:R-:W4:Y:S02]  /*2bb0*/  @!P1 LDG.E R32, desc[UR8][R32.64+0x4] ;  /* 0x0000040820209981 */ /* 0x000f24000c1e1900 */
[----:B------:R-:W-:Y:S01]  /*2bc0*/  @!P2 IMAD.IADD R45, R24, 0x1, R37 ;  /* 0x00000001182da824 */ /* 0x000fe200078e0225 */
[----:B------:R-:W-:Y:S01]  /*2bd0*/  @!P1 IADD3.X R43, PT, PT, R28, R43, RZ, P3, !PT ;  /* 0x0000002b1c2b9210 */ /* 0x000fe20001ffe4ff */
[----:B------:R4:W4:Y:S02]  /*2be0*/  @!P2 LDG.E R40, desc[UR8][R40.64] ;  /* 0x000000082828a981 */ /* 0x000924000c1e1900 */
[----:B---3--:R-:W-:-:S06]  /*2bf0*/  @!P2 IMAD.WIDE R38, R45, 0x4, R38 ;  /* 0x000000042d26a825 */ /* 0x008fcc00078e0226 */
[----:B------:R-:W3:Y:S01]  /*2c00*/  @!P2 LDG.E R38, desc[UR8][R38.64] ;  /* 0x000000082626a981 */ /* 0x000ee2000c1e1900 */
[----:B--2---:R-:W-:-:S04]  /*2c10*/  @!P1 LEA R22, P3, R36, R22, 0x2 ;  /* 0x0000001624169211 */ /* 0x004fc800078610ff */
[----:B------:R-:W-:-:S05]  /*2c20*/  @!P1 LEA.HI.X R23, R36, R23, R43, 0x2, P3 ;  /* 0x0000001724179211 */ /* 0x000fca00018f142b */
[----:B------:R-:W2:Y:S01]  /*2c30*/  @!P1 LDG.E R22, desc[UR8][R22.64+0x4] ;  /* 0x0000040816169981 */ /* 0x000ea2000c1e1900 */
[----:B------:R-:W-:Y:S02]  /*2c40*/  VIADD R35, R35, 0x2 ;  /* 0x0000000223237836 */ /* 0x000fe40000000000 */
[----:B------:R-:W-:Y:S02]  /*2c50*/  VIADD R37, R37, 0x2 ;  /* 0x0000000225257836 */ /* 0x000fe40000000000 */
[----:B----4-:R-:W-:Y:S01]  /*2c60*/  @!P1 FADD R41, R32, R32 ;  /* 0x0000002020299221 */ /* 0x010fe20000000000 */
[----:B------:R-:W-:-:S04]  /*2c70*/  @!P2 FADD R43, R40, R40 ;  /* 0x00000028282ba221 */ /* 0x000fc80000000000 */
[----:B---3-5:R-:W-:-:S04]  /*2c80*/  @!P2 FFMA R2, R43, R38, R2 ;  /* 0x000000262b02a223 */ /* 0x028fc80000000002 */
[----:B--2---:R-:W-:-:S07]  /*2c90*/  @!P1 FFMA R2, R41, R22, R2 ;  /* 0x0000001629029223 */ /* 0x004fce0000000002 */
.L_x_35:
[----:B------:R-:W-:Y:S05]  /*2ca0*/  @P0 BRA `(.L_x_31) ;  /* 0x00000000007c0947 */ /* 0x000fea0003800000 */
[----:B------:R-:W-:Y:S01]  /*2cb0*/  SHF.L.U32 R35, R35, 0x2, RZ ;  /* 0x0000000223237819 */ /* 0x000fe200000006ff */
[----:B------:R-:W-:Y:S03]  /*2cc0*/  BSSY.RECONVERGENT B0, `(.L_x_31) ;  /* 0x000001d000007945 */ /* 0x000fe60003800200 */
[C---:B------:R-:W-:Y:S02]  /*2cd0*/  ISETP.EQ.AND P0, PT, R35.reuse, RZ, PT ;  /* 0x000000ff2300720c */ /* 0x040fe40003f02270 */
[C---:B------:R-:W-:Y:S02]  /*2ce0*/  ISETP.EQ.AND P1, PT, R35.reuse, 0x8, PT ;  /* 0x000000082300780c */ /* 0x040fe40003f22270 */
[C---:B------:R-:W-:Y:S02]  /*2cf0*/  ISETP.EQ.AND P2, PT, R35.reuse, 0x10, PT ;  /* 0x000000102300780c */ /* 0x040fe40003f42270 */
[----:B------:R-:W-:-:S07]  /*2d00*/  ISETP.EQ.AND P3, PT, R35, 0x18, PT ;  /* 0x000000182300780c */ /* 0x000fce0003f62270 */
[----:B------:R-:W-:Y:S01]  /*2d10*/  @P0 IMAD.MOV.U32 R22, RZ, RZ, R19 ;  /* 0x000000ffff160224 */ /* 0x000fe200078e0013 */
[C---:B------:R-:W-:Y:S01]  /*2d20*/  ISETP.EQ.AND P0, PT, R35.reuse, 0x20, PT ;  /* 0x000000202300780c */ /* 0x040fe20003f02270 */
[----:B------:R-:W-:Y:S01]  /*2d30*/  @P1 IMAD.MOV.U32 R22, RZ, RZ, R17 ;  /* 0x000000ffff161224 */ /* 0x000fe200078e0011 */
[C---:B------:R-:W-:Y:S02]  /*2d40*/  ISETP.EQ.AND P1, PT, R35.reuse, 0x28, PT ;  /* 0x000000282300780c */ /* 0x040fe40003f22270 */
[----:B------:R-:W-:Y:S01]  /*2d50*/  @P2 MOV R22, R15 ;  /* 0x0000000f00162202 */ /* 0x000fe20000000f00 */
[----:B------:R-:W-:Y:S01]  /*2d60*/  @P3 IMAD.MOV.U32 R22, RZ, RZ, R13 ;  /* 0x000000ffff163224 */ /* 0x000fe200078e000d */
[C---:B------:R-:W-:Y:S02]  /*2d70*/  ISETP.EQ.AND P2, PT, R35.reuse, 0x30, PT ;  /* 0x000000302300780c */ /* 0x040fe40003f42270 */
[----:B------:R-:W-:-:S05]  /*2d80*/  ISETP.EQ.AND P3, PT, R35, 0x38, PT ;  /* 0x000000382300780c */ /* 0x000fca0003f62270 */
[----:B------:R-:W-:Y:S02]  /*2d90*/  @P0 IMAD.MOV.U32 R22, RZ, RZ, R11 ;  /* 0x000000ffff160224 */ /* 0x000fe400078e000b */
[----:B------:R-:W-:-:S04]  /*2da0*/  @P1 MOV R22, R9 ;  /* 0x0000000900161202 */ /* 0x000fc80000000f00 */
[----:B------:R-:W-:Y:S02]  /*2db0*/  @P2 IMAD.MOV.U32 R22, RZ, RZ, R7 ;  /* 0x000000ffff162224 */ /* 0x000fe400078e0007 */
[----:B------:R-:W-:-:S05]  /*2dc0*/  @P3 IMAD.MOV.U32 R22, RZ, RZ, R5 ;  /* 0x000000ffff163224 */ /* 0x000fca00078e0005 */
[----:B------:R-:W-:-:S13]  /*2dd0*/  ISETP.NE.AND P0, PT, R22, 0x1, PT ;  /* 0x000000011600780c */ /* 0x000fda0003f05270 */
[----:B------:R-:W-:Y:S05]  /*2de0*/  @P0 BRA `(.L_x_36) ;  /* 0x0000000000280947 */ /* 0x000fea0003800000 */
[----:B------:R-:W2:Y:S01]  /*2df0*/  LDC.64 R32, c[0x0][0x380] ;  /* 0x0000e000ff207b82 */ /* 0x000ea20000000a00 */
[----:B0-----:R-:W-:Y:S01]  /*2e00*/  IADD3 R35, PT, PT, R34, R37, RZ ;  /* 0x0000002522237210 */ /* 0x001fe20007ffe0ff */
[----:B------:R-:W-:-:S06]  /*2e10*/  IMAD.IADD R37, R24, 0x1, R37 ;  /* 0x0000000118257824 */ /* 0x000fcc00078e0225 */
[----:B------:R-:W0:Y:S01]  /*2e20*/  LDC.64 R22, c[0x0][0x390] ;  /* 0x0000e400ff167b82 */ /* 0x000e220000000a00 */
[----:B--2---:R-:W-:-:S06]  /*2e30*/  IMAD.WIDE R32, R35, 0x4, R32 ;  /* 0x0000000423207825 */ /* 0x004fcc00078e0220 */
[----:B------:R-:W2:Y:S01]  /*2e40*/  LDG.E R32, desc[UR8][R32.64] ;  /* 0x0000000820207981 */ /* 0x000ea2000c1e1900 */
[----:B0-----:R-:W-:-:S06]  /*2e50*/  IMAD.WIDE R22, R37, 0x4, R22 ;  /* 0x0000000425167825 */ /* 0x001fcc00078e0216 */
[----:B------:R-:W3:Y:S01]  /*2e60*/  LDG.E R22, desc[UR8][R22.64] ;  /* 0x0000000816167981 */ /* 0x000ee2000c1e1900 */
[----:B--2---:R-:W-:-:S04]  /*2e70*/  FADD R35, R32, R32 ;  /* 0x0000002020237221 */ /* 0x004fc80000000000 */
[----:B---3-5:R-:W-:-:S07]  /*2e80*/  FFMA R2, R35, R22, R2 ;  /* 0x0000001623027223 */ /* 0x028fce0000000002 */
.L_x_36:
[----:B------:R-:W-:Y:S05]  /*2e90*/  BSYNC.RECONVERGENT B0 ;  /* 0x0000000000007941 */ /* 0x000fea0003800200 */
.L_x_31:
[----:B------:R-:W2:Y:S02]  /*2ea0*/  LDC.64 R22, c[0x0][0x3a0] ;  /* 0x0000e800ff167b82 */ /* 0x000ea40000000a00 */
[----:B--2---:R-:W-:-:S06]  /*2eb0*/  IMAD.WIDE R34, R30, 0x4, R22 ;  /* 0x000000041e227825 */ /* 0x004fcc00078e0216 */
[----:B------:R-:W2:Y:S01]  /*2ec0*/  LDC.64 R22, c[0x0][0x390] ;  /* 0x0000e400ff167b82 */ /* 0x000ea20000000a00 */
[----:B------:R-:W3:Y:S01]  /*2ed0*/  LDG.E R36, desc[UR8][R34.64] ;  /* 0x0000000822247981 */ /* 0x000ee2000c1e1900 */
[----:B------:R-:W-:-:S04]  /*2ee0*/  IMAD.IADD R33, R29, 0x1, R31 ;  /* 0x000000011d217824 */ /* 0x000fc800078e021f */
[----:B--2---:R-:W-:-:S04]  /*2ef0*/  IMAD.WIDE R32, R33, 0x4, R22 ;  /* 0x0000000421207825 */ /* 0x004fc800078e0216 */
[----:B------:R-:W-:Y:S02]  /*2f00*/  IMAD.WIDE R22, R30, 0x4, R22 ;  /* 0x000000041e167825 */ /* 0x000fe400078e0216 */
[----:B------:R2:W4:Y:S04]  /*2f10*/  LDG.E R33, desc[UR8][R32.64] ;  /* 0x0000000820217981 */ /* 0x000528000c1e1900 */
[----:B------:R-:W4:Y:S04]  /*2f20*/  LDG.E R38, desc[UR8][R22.64+-0x2000] ;  /* 0xffe0000816267981 */ /* 0x000f28000c1e1900 */
[----:B------:R-:W4:Y:S01]  /*2f30*/  LDG.E R40, desc[UR8][R22.64] ;  /* 0x0000000816287981 */ /* 0x000f22000c1e1900 */
[----:B0-----:R-:W-:Y:S01]  /*2f40*/  IMAD.MOV.U32 R37, RZ, RZ, 0x3e055027 ;  /* 0x3e055027ff257424 */ /* 0x001fe200078e00ff */
[----:B--2---:R-:W0:Y:S01]  /*2f50*/  LDC R32, c[0x0][0x3ac] ;  /* 0x0000eb00ff207b82 */ /* 0x004e220000000800 */
[----:B------:R-:W-:Y:S01]  /*2f60*/  BSSY.RECONVERGENT B0, `(.L_x_37) ;  /* 0x0000029000007945 */ /* 0x000fe20003800200 */
[----:B---3--:R-:W-:-:S04]  /*2f70*/  FSETP.GEU.AND P0, PT, R36, 1.175494350822287508e-38, PT ;  /* 0x008000002400780b */ /* 0x008fc80003f0e000 */
[----:B------:R-:W-:-:S09]  /*2f80*/  FSEL R34, RZ, -23, P0 ;  /* 0xc1b80000ff227808 */ /* 0x000fd20000000000 */
[----:B------:R-:W-:-:S05]  /*2f90*/  @!P0 FMUL R36, R36, 8388608 ;  /* 0x4b00000024248820 */ /* 0x000fca0000400000 */
[C---:B------:R-:W-:Y:S02]  /*2fa0*/  IADD3 R30, PT, PT, R36.reuse, -0x3f2aaaab, RZ ;  /* 0xc0d55555241e7810 */ /* 0x040fe40007ffe0ff */
[----:B------:R-:W-:Y:S02]  /*2fb0*/  ISETP.GT.U32.AND P0, PT, R36, 0x7f7fffff, PT ;  /* 0x7f7fffff2400780c */ /* 0x000fe40003f04070 */
[----:B------:R-:W-:-:S05]  /*2fc0*/  LOP3.LUT R35, R30, 0xff800000, RZ, 0xc0, !PT ;  /* 0xff8000001e237812 */ /* 0x000fca00078ec0ff */
[----:B------:R-:W-:Y:S01]  /*2fd0*/  IMAD.IADD R30, R36, 0x1, -R35 ;  /* 0x00000001241e7824 */ /* 0x000fe200078e0a23 */
[----:B------:R-:W-:-:S03]  /*2fe0*/  I2FP.F32.S32 R35, R35 ;  /* 0x0000002300237245 */ /* 0x000fc60000201400 */
[----:B------:R-:W-:Y:S01]  /*2ff0*/  FADD R30, R30, -1 ;  /* 0xbf8000001e1e7421 */ /* 0x000fe20000000000 */
[----:B----4-:R-:W-:Y:S01]  /*3000*/  FADD R33, R38, R33 ;  /* 0x0000002126217221 */ /* 0x010fe20000000000 */
[----:B------:R-:W-:Y:S01]  /*3010*/  FFMA R34, R35, 1.1920928955078125e-07, R34 ;  /* 0x3400000023227823 */ /* 0x000fe20000000022 */
[----:B------:R-:W-:Y:S01]  /*3020*/  MOV R35, 0x7f800000 ;  /* 0x7f80000000237802 */ /* 0x000fe20000000f00 */
[----:B------:R-:W-:Y:S01]  /*3030*/  FFMA R37, R30, -R37, 0.14084610342979431152 ;  /* 0x3e1039f61e257423 */ /* 0x000fe20000000825 */
[----:B-----5:R-:W-:Y:S01]  /*3040*/  FFMA R33, R3, -R33, R2 ;  /* 0x8000002103217223 */ /* 0x020fe20000000002 */
[----:B------:R-:W-:Y:S02]  /*3050*/  FMUL R38, R40, 32 ;  /* 0x4200000028267820 */ /* 0x000fe40000400000 */
[----:B------:R-:W-:Y:S02]  /*3060*/  FFMA R37, R30, R37, -0.12148627638816833496 ;  /* 0xbdf8cdcc1e257423 */ /* 0x000fe40000000025 */
[----:B------:R-:W-:-:S02]  /*3070*/  FMUL R38, R38, R33 ;  /* 0x0000002126267220 */ /* 0x000fc40000400000 */
[----:B------:R-:W-:-:S04]  /*3080*/  FFMA R37, R30, R37, 0.13980610668659210205 ;  /* 0x3e0f29551e257423 */ /* 0x000fc80000000025 */
[----:B------:R-:W-:-:S04]  /*3090*/  FFMA R37, R30, R37, -0.16684235632419586182 ;  /* 0xbe2ad8b91e257423 */ /* 0x000fc80000000025 */
[----:B------:R-:W-:-:S04]  /*30a0*/  FFMA R37, R30, R37, 0.20012299716472625732 ;  /* 0x3e4ced0b1e257423 */ /* 0x000fc80000000025 */
[----:B------:R-:W-:-:S04]  /*30b0*/  FFMA R37, R30, R37, -0.24999669194221496582 ;  /* 0xbe7fff221e257423 */ /* 0x000fc80000000025 */
[C---:B------:R-:W-:Y:S02]  /*30c0*/  FFMA R39, R30.reuse, R37, 0.33333182334899902344 ;  /* 0x3eaaaa781e277423 */ /* 0x040fe40000000025 */
[----:B0-----:R-:W0:Y:S02]  /*30d0*/  MUFU.RCP R37, R32 ;  /* 0x0000002000257308 */ /* 0x001e240000001000 */
[----:B------:R-:W-:-:S04]  /*30e0*/  FFMA R39, R30, R39, -0.5 ;  /* 0xbf0000001e277423 */ /* 0x000fc80000000027 */
[----:B------:R-:W-:-:S04]  /*30f0*/  FMUL R39, R30, R39 ;  /* 0x000000271e277220 */ /* 0x000fc80000400000 */
[----:B------:R-:W-:-:S04]  /*3100*/  FFMA R39, R30, R39, R30 ;  /* 0x000000271e277223 */ /* 0x000fc8000000001e */
[----:B------:R-:W-:Y:S01]  /*3110*/  FFMA R34, R34, 0.69314718246459960938, R39 ;  /* 0x3f31721822227823 */ /* 0x000fe20000000027 */
[C---:B------:R-:W-:Y:S01]  /*3120*/  @P0 FFMA R34, R36.reuse, R35, +INF ;  /* 0x7f80000024220423 */ /* 0x040fe20000000023 */
[----:B------:R-:W-:Y:S01]  /*3130*/  FSETP.NEU.AND P0, PT, R36, RZ, PT ;  /* 0x000000ff2400720b */ /* 0x000fe20003f0d000 */
[----:B0-----:R-:W-:-:S03]  /*3140*/  FFMA R30, R37, -R32, 1 ;  /* 0x3f800000251e7423 */ /* 0x001fc60000000820 */
[----:B------:R-:W-:Y:S01]  /*3150*/  FSEL R34, -R34, +INF , P0 ;  /* 0x7f80000022227808 */ /* 0x000fe20000000100 */
[----:B------:R-:W-:-:S04]  /*3160*/  FFMA R30, R37, R30, R37 ;  /* 0x0000001e251e7223 */ /* 0x000fc80000000025 */
[----:B------:R-:W-:-:S03]  /*3170*/  FFMA R35, R30, R34, RZ ;  /* 0x000000221e237223 */ /* 0x000fc600000000ff */
[----:B------:R-:W0:Y:S01]  /*3180*/  FCHK P0, R34, R32 ;  /* 0x0000002022007302 */ /* 0x000e220000000000 */
[----:B------:R-:W-:-:S04]  /*3190*/  FFMA R2, R35, -R32, R34 ;  /* 0x8000002023027223 */ /* 0x000fc80000000022 */
[----:B------:R-:W-:Y:S01]  /*31a0*/  FFMA R2, R30, R2, R35 ;  /* 0x000000021e027223 */ /* 0x000fe20000000023 */
[----:B0-----:R-:W-:Y:S06]  /*31b0*/  @!P0 BRA `(.L_x_38) ;  /* 0x00000000000c8947 */ /* 0x001fec0003800000 */
[----:B------:R-:W-:Y:S01]  /*31c0*/  IMAD.MOV.U32 R2, RZ, RZ, R34 ;  /* 0x000000ffff027224 */ /* 0x000fe200078e0022 */
[----:B------:R-:W-:-:S07]  /*31d0*/  MOV R30, 0x31f0 ;  /* 0x000031f0001e7802 */ /* 0x000fce0000000f00 */
[----:B-1----:R-:W-:Y:S05]  /*31e0*/  CALL.REL.NOINC `($__internal_0_$__cuda_sm3x_div_rn_noftz_f32_slowpath) ;  /* 0x0000000000e07944 */ /* 0x002fea0003c00000 */
.L_x_38:
[----:B------:R-:W-:Y:S05]  /*31f0*/  BSYNC.RECONVERGENT B0 ;  /* 0x0000000000007941 */ /* 0x000fea0003800200 */
.L_x_37:
[----:B------:R-:W-:Y:S01]  /*3200*/  FSETP.GT.AND P0, PT, R2, R38, PT ;  /* 0x000000260200720b */ /* 0x000fe20003f04000 */
[----:B------:R-:W-:-:S12]  /*3210*/  BSSY.RECONVERGENT B0, `(.L_x_39) ;  /* 0x000002d000007945 */ /* 0x000fd80003800200 */
[----:B------:R-:W-:Y:S05]  /*3220*/  @!P0 BRA `(.L_x_40) ;  /* 0x0000000000ac8947 */ /* 0x000fea0003800000 */
[----:B------:R-:W0:Y:S01]  /*3230*/  LDC.64 R32, c[0x0][0x398] ;  /* 0x0000e600ff207b82 */ /* 0x000e220000000a00 */
[----:B------:R-:W-:Y:S01]  /*3240*/  IMAD.SHL.U32 R30, R25, 0x4, RZ ;  /* 0x00000004191e7824 */ /* 0x000fe200078e00ff */
[----:B------:R-:W-:Y:S01]  /*3250*/  SHF.R.S32.HI R2, RZ, 0x1f, R31 ;  /* 0x0000001fff027819 */ /* 0x000fe2000001141f */
[----:B------:R-:W-:-:S03]  /*3260*/  FADD R35, -R40, -RZ ;  /* 0x800000ff28237221 */ /* 0x000fc60000000100 */
[C---:B------:R-:W-:Y:S02]  /*3270*/  ISETP.EQ.AND P2, PT, R30.reuse, RZ, PT ;  /* 0x000000ff1e00720c */ /* 0x040fe40003f42270 */
[----:B------:R-:W-:Y:S01]  /*3280*/  ISETP.EQ.AND P1, PT, R30, 0x4, PT ;  /* 0x000000041e00780c */ /* 0x000fe20003f22270 */
[----:B------:R2:W-:Y:S01]  /*3290*/  STG.E desc[UR8][R22.64], R35 ;  /* 0x0000002316007986 */ /* 0x0005e2000c101908 */
[----:B------:R-:W-:Y:S02]  /*32a0*/  LEA.HI R2, R2, R31, RZ, 0x4 ;  /* 0x0000001f02027211 */ /* 0x000fe400078f20ff */
[----:B------:R-:W-:Y:S02]  /*32b0*/  ISETP.EQ.AND P0, PT, R30, 0x8, PT ;  /* 0x000000081e00780c */ /* 0x000fe40003f02270 */
[----:B------:R-:W-:Y:S02]  /*32c0*/  LOP3.LUT R2, R2, 0xfffffff0, RZ, 0xc0, !PT ;  /* 0xfffffff002027812 */ /* 0x000fe400078ec0ff */
[----:B------:R-:W-:-:S02]  /*32d0*/  ISETP.EQ.AND P4, PT, R30, 0xc, PT ;  /* 0x0000000c1e00780c */ /* 0x000fc40003f82270 */
[----:B------:R-:W-:Y:S02]  /*32e0*/  IADD3 R31, PT, PT, R20, R31, -R2 ;  /* 0x0000001f141f7210 */ /* 0x000fe40007ffe802 */
[----:B------:R-:W-:Y:S01]  /*32f0*/  @P2 MOV R19, 0x1 ;  /* 0x0000000100132802 */ /* 0x000fe20000000f00 */
[----:B------:R-:W-:Y:S01]  /*3300*/  @P1 IMAD.MOV.U32 R18, RZ, RZ, 0x1 ;  /* 0x00000001ff121424 */ /* 0x000fe200078e00ff */
[C---:B------:R-:W-:Y:S02]  /*3310*/  ISETP.EQ.AND P6, PT, R30.reuse, 0x10, PT ;  /* 0x000000101e00780c */ /* 0x040fe40003fc2270 */
[C---:B------:R-:W-:Y:S01]  /*3320*/  ISETP.EQ.AND P5, PT, R30.reuse, 0x14, PT ;  /* 0x000000141e00780c */ /* 0x040fe20003fa2270 */
[----:B0-----:R-:W-:Y:S01]  /*3330*/  IMAD.WIDE R32, R31, 0x4, R32 ;  /* 0x000000041f207825 */ /* 0x001fe200078e0220 */
[----:B------:R-:W-:-:S03]  /*3340*/  ISETP.EQ.AND P3, PT, R30, 0x18, PT ;  /* 0x000000181e00780c */ /* 0x000fc60003f62270 */
[----:B------:R-:W-:Y:S01]  /*3350*/  FMUL R31, R40, -2 ;  /* 0xc0000000281f7820 */ /* 0x000fe20000400000 */
[C---:B------:R-:W-:Y:S01]  /*3360*/  ISETP.EQ.AND P2, PT, R30.reuse, 0x1c, PT ;  /* 0x0000001c1e00780c */ /* 0x040fe20003f42270 */
[----:B------:R-:W-:Y:S01]  /*3370*/  @P0 IMAD.MOV.U32 R17, RZ, RZ, 0x1 ;  /* 0x00000001ff110424 */ /* 0x000fe200078e00ff */
[C---:B------:R-:W-:Y:S02]  /*3380*/  ISETP.EQ.AND P1, PT, R30.reuse, 0x20, PT ;  /* 0x000000201e00780c */ /* 0x040fe40003f22270 */
[----:B------:R2:W-:Y:S01]  /*3390*/  STG.E desc[UR8][R32.64], R31 ;  /* 0x0000001f20007986 */ /* 0x0005e2000c101908 */
[----:B------:R-:W-:Y:S01]  /*33a0*/  @P4 MOV R16, 0x1 ;  /* 0x0000000100104802 */ /* 0x000fe20000000f00 */
[----:B------:R-:W-:Y:S01]  /*33b0*/  @P6 IMAD.MOV.U32 R15, RZ, RZ, 0x1 ;  /* 0x00000001ff0f6424 */ /* 0x000fe200078e00ff */
[C---:B------:R-:W-:Y:S01]  /*33c0*/  ISETP.EQ.AND P0, PT, R30.reuse, 0x24, PT ;  /* 0x000000241e00780c */ /* 0x040fe20003f02270 */
[----:B------:R-:W-:Y:S01]  /*33d0*/  @P5 IMAD.MOV.U32 R14, RZ, RZ, 0x1 ;  /* 0x00000001ff0e5424 */ /* 0x000fe200078e00ff */
[----:B------:R-:W-:-:S02]  /*33e0*/  ISETP.EQ.AND P4, PT, R30, 0x28, PT ;  /* 0x000000281e00780c */ /* 0x000fc40003f82270 */
[----:B------:R-:W-:Y:S02]  /*33f0*/  @P3 MOV R13, 0x1 ;  /* 0x00000001000d3802 */ /* 0x000fe40000000f00 */
[----:B------:R-:W-:Y:S01]  /*3400*/  @P2 IMAD.MOV.U32 R12, RZ, RZ, 0x1 ;  /* 0x00000001ff0c2424 */ /* 0x000fe200078e00ff */
[C---:B------:R-:W-:Y:S01]  /*3410*/  ISETP.EQ.AND P6, PT, R30.reuse, 0x2c, PT ;  /* 0x0000002c1e00780c */ /* 0x040fe20003fc2270 */
[----:B------:R-:W-:Y:S01]  /*3420*/  @P1 IMAD.MOV.U32 R11, RZ, RZ, 0x1 ;  /* 0x00000001ff0b1424 */ /* 0x000fe200078e00ff */
[C---:B------:R-:W-:Y:S02]  /*3430*/  ISETP.EQ.AND P5, PT, R30.reuse, 0x30, PT ;  /* 0x000000301e00780c */ /* 0x040fe40003fa2270 */
[C---:B------:R-:W-:Y:S02]  /*3440*/  ISETP.EQ.AND P3, PT, R30.reuse, 0x34, PT ;  /* 0x000000341e00780c */ /* 0x040fe40003f62270 */
[C---:B------:R-:W-:Y:S02]  /*3450*/  ISETP.EQ.AND P2, PT, R30.reuse, 0x38, PT ;  /* 0x000000381e00780c */ /* 0x040fe40003f42270 */
[----:B------:R-:W-:Y:S01]  /*3460*/  ISETP.EQ.AND P1, PT, R30, 0x3c, PT ;  /* 0x0000003c1e00780c */ /* 0x000fe20003f22270 */
[----:B------:R-:W-:Y:S01]  /*3470*/  @P4 IMAD.MOV.U32 R9, RZ, RZ, 0x1 ;  /* 0x00000001ff094424 */ /* 0x000fe200078e00ff */
[----:B------:R-:W-:-:S03]  /*3480*/  @P0 MOV R10, 0x1 ;  /* 0x00000001000a0802 */ /* 0x000fc60000000f00 */
[----:B------:R-:W-:Y:S02]  /*3490*/  @P6 IMAD.MOV.U32 R8, RZ, RZ, 0x1 ;  /* 0x00000001ff086424 */ /* 0x000fe400078e00ff */
[----:B------:R-:W-:Y:S02]  /*34a0*/  @P5 MOV R7, 0x1 ;  /* 0x0000000100075802 */ /* 0x000fe40000000f00 */
[----:B------:R-:W-:Y:S02]  /*34b0*/  @P3 IMAD.MOV.U32 R6, RZ, RZ, 0x1 ;  /* 0x00000001ff063424 */ /* 0x000fe400078e00ff */
[----:B------:R-:W-:Y:S02]  /*34c0*/  @P2 IMAD.MOV.U32 R5, RZ, RZ, 0x1 ;  /* 0x00000001ff052424 */ /* 0x000fe400078e00ff */
[----:B--2---:R-:W-:-:S07]  /*34d0*/  @P1 MOV R4, 0x1 ;  /* 0x0000000100041802 */ /* 0x004fce0000000f00 */
.L_x_40:
[----:B------:R-:W-:Y:S05]  /*34e0*/  BSYNC.RECONVERGENT B0 ;  /* 0x0000000000007941 */ /* 0x000fea0003800200 */
.L_x_39:
[----:B------:R-:W0:Y:S01]  /*34f0*/  LDCU UR7, c[0x0][0x3b0] ;  /* 0x00007600ff0777ac */ /* 0x000e220008000800 */
[----:B------:R-:W-:Y:S01]  /*3500*/  VIADD R25, R25, 0x1 ;  /* 0x0000000119197836 */ /* 0x000fe20000000000 */
[----:B------:R-:W-:Y:S01]  /*3510*/  IADD3 R27, PT, PT, R27, 0x1, RZ ;  /* 0x000000011b1b7810 */ /* 0x000fe20007ffe0ff */
[----:B------:R-:W-:Y:S02]  /*3520*/  VIADD R26, R26, 0x1 ;  /* 0x000000011a1a7836 */ /* 0x000fe40000000000 */
[----:B0-----:R-:W-:-:S05]  /*3530*/  VIADD R2, R25, UR7 ;  /* 0x0000000719027c36 */ /* 0x001fca0008000000 */
[----:B------:R-:W-:-:S13]  /*3540*/  ISETP.GE.AND P0, PT, R2, UR4, PT ;  /* 0x0000000402007c0c */ /* 0x000fda000bf06270 */
[----:B------:R-:W-:Y:S05]  /*3550*/  @!P0 BRA `(.L_x_41) ;  /* 0xffffffe400a48947 */ /* 0x000fea000383ffff */
[----:B------:R-:W-:Y:S05]  /*3560*/  EXIT ;  /* 0x000000000000794d */ /* 0x000fea0003800000 */
        .weak           $__internal_0_$__cuda_sm3x_div_rn_noftz_f32_slowpath
        .type           $__internal_0_$__cuda_sm3x_div_rn_noftz_f32_slowpath,@function
        .size           $__internal_0_$__cuda_sm3x_div_rn_noftz_f32_slowpath,(.L_x_54 - $__internal_0_$__cuda_sm3x_div_rn_noftz_f32_slowpath)
$__internal_0_$__cuda_sm3x_div_rn_noftz_f32_slowpath:
[----:B------:R-:W-:Y:S01]  /*3570*/  SHF.R.U32.HI R32, RZ, 0x17, R0 ;  /* 0x00000017ff207819 */ /* 0x000fe20000011600 */
[----:B------:R-:W-:Y:S01]  /*3580*/  BSSY.RECONVERGENT B1, `(.L_x_42) ;  /* 0x0000063000017945 */ /* 0x000fe20003800200 */
[----:B------:R-:W-:Y:S01]  /*3590*/  SHF.R.U32.HI R37, RZ, 0x17, R2 ;  /* 0x00000017ff257819 */ /* 0x000fe20000011602 */
[----:B------:R-:W-:Y:S01]  /*35a0*/  IMAD.MOV.U32 R35, RZ, RZ, R0 ;  /* 0x000000ffff237224 */ /* 0x000fe200078e0000 */
[----:B------:R-:W-:Y:S02]  /*35b0*/  LOP3.LUT R32, R32, 0xff, RZ, 0xc0, !PT ;  /* 0x000000ff20207812 */ /* 0x000fe400078ec0ff */
[----:B------:R-:W-:-:S03]  /*35c0*/  LOP3.LUT R37, R37, 0xff, RZ, 0xc0, !PT ;  /* 0x000000ff25257812 */ /* 0x000fc600078ec0ff */
[----:B------:R-:W-:Y:S01]  /*35d0*/  VIADD R36, R32, 0xffffffff ;  /* 0xffffffff20247836 */ /* 0x000fe20000000000 */
[----:B------:R-:W-:-:S04]  /*35e0*/  IADD3 R34, PT, PT, R37, -0x1, RZ ;  /* 0xffffffff25227810 */ /* 0x000fc80007ffe0ff */
[----:B------:R-:W-:-:S04]  /*35f0*/  ISETP.GT.U32.AND P0, PT, R36, 0xfd, PT ;  /* 0x000000fd2400780c */ /* 0x000fc80003f04070 */
[----:B------:R-:W-:-:S13]  /*3600*/  ISETP.GT.U32.OR P0, PT, R34, 0xfd, P0 ;  /* 0x000000fd2200780c */ /* 0x000fda0000704470 */
[----:B------:R-:W-:Y:S01]  /*3610*/  @!P0 IMAD.MOV.U32 R33, RZ, RZ, RZ ;  /* 0x000000ffff218224 */ /* 0x000fe200078e00ff */
[----:B------:R-:W-:Y:S06]  /*3620*/  @!P0 BRA `(.L_x_43) ;  /* 0x00000000005c8947 */ /* 0x000fec0003800000 */
[----:B------:R-:W-:Y:S02]  /*3630*/  FSETP.GTU.FTZ.AND P0, PT, |R2|, +INF , PT ;  /* 0x7f8000000200780b */ /* 0x000fe40003f1c200 */
[----:B------:R-:W-:-:S04]  /*3640*/  FSETP.GTU.FTZ.AND P1, PT, |R0|, +INF , PT ;  /* 0x7f8000000000780b */ /* 0x000fc80003f3c200 */
[----:B------:R-:W-:-:S13]  /*3650*/  PLOP3.LUT P0, PT, P0, P1, PT, 0xf8, 0x8f ;  /* 0x00000000008f781c */ /* 0x000fda0000703f70 */
[----:B------:R-:W-:Y:S05]  /*3660*/  @P0 BRA `(.L_x_44) ;  /* 0x00000004004c0947 */ /* 0x000fea0003800000 */
[----:B------:R-:W-:-:S13]  /*3670*/  LOP3.LUT P0, RZ, R35, 0x7fffffff, R2, 0xc8, !PT ;  /* 0x7fffffff23ff7812 */ /* 0x000fda000780c802 */
[----:B------:R-:W-:Y:S05]  /*3680*/  @!P0 BRA `(.L_x_45) ;  /* 0x00000004003c8947 */ /* 0x000fea0003800000 */
[----:B------:R-:W-:Y:S02]  /*3690*/  FSETP.NEU.FTZ.AND P1, PT, |R2|, +INF , PT ;  /* 0x7f8000000200780b */ /* 0x000fe40003f3d200 */
[----:B------:R-:W-:Y:S02]  /*36a0*/  FSETP.NEU.FTZ.AND P0, PT, |R0|, +INF , PT ;  /* 0x7f8000000000780b */ /* 0x000fe40003f1d200 */
[----:B------:R-:W-:-:S11]  /*36b0*/  FSETP.NEU.FTZ.AND P2, PT, |R2|, +INF , PT ;  /* 0x7f8000000200780b */ /* 0x000fd60003f5d200 */
[----:B------:R-:W-:Y:S05]  /*36c0*/  @!P0 BRA !P1, `(.L_x_45) ;  /* 0x00000004002c8947 */ /* 0x000fea0004800000 */
[----:B------:R-:W-:-:S04]  /*36d0*/  LOP3.LUT P1, RZ, R2, 0x7fffffff, RZ, 0xc0, !PT ;  /* 0x7fffffff02ff7812 */ /* 0x000fc8000782c0ff */
[----:B------:R-:W-:-:S13]  /*36e0*/  PLOP3.LUT P0, PT, P0, P1, PT, 0x2f, 0xf2 ;  /* 0x0000000000f2781c */ /* 0x000fda0000702577 */
[----:B------:R-:W-:Y:S05]  /*36f0*/  @P0 BRA `(.L_x_46) ;  /* 0x0000000400180947 */ /* 0x000fea0003800000 */
[----:B------:R-:W-:-:S04]  /*3700*/  LOP3.LUT P0, RZ, R35, 0x7fffffff, RZ, 0xc0, !PT ;  /* 0x7fffffff23ff7812 */ /* 0x000fc8000780c0ff */
[----:B------:R-:W-:-:S13]  /*3710*/  PLOP3.LUT P0, PT, P2, P0, PT, 0x2f, 0xf2 ;  /* 0x0000000000f2781c */ /* 0x000fda0001700577 */
[----:B------:R-:W-:Y:S05]  /*3720*/  @P0 BRA `(.L_x_47) ;  /* 0x0000000400000947 */ /* 0x000fea0003800000 */
[----:B------:R-:W-:Y:S02]  /*3730*/  ISETP.GE.AND P0, PT, R34, RZ, PT ;  /* 0x000000ff2200720c */ /* 0x000fe40003f06270 */
[----:B------:R-:W-:-:S11]  /*3740*/  ISETP.GE.AND P1, PT, R36, RZ, PT ;  /* 0x000000ff2400720c */ /* 0x000fd60003f26270 */
[----:B------:R-:W-:Y:S01]  /*3750*/  @P0 MOV R33, RZ ;  /* 0x000000ff00210202 */ /* 0x000fe20000000f00 */
[----:B------:R-:W-:Y:S02]  /*3760*/  @!P0 IMAD.MOV.U32 R33, RZ, RZ, -0x40 ;  /* 0xffffffc0ff218424 */ /* 0x000fe400078e00ff */
[----:B------:R-:W-:Y:S01]  /*3770*/  @!P0 FFMA R2, R2, 1.84467440737095516160e+19, RZ ;  /* 0x5f80000002028823 */ /* 0x000fe200000000ff */
[----:B------:R-:W-:Y:S01]  /*3780*/  @!P1 FFMA R35, R0, 1.84467440737095516160e+19, RZ ;  /* 0x5f80000000239823 */ /* 0x000fe200000000ff */
[----:B------:R-:W-:-:S07]  /*3790*/  @!P1 VIADD R33, R33, 0x40 ;  /* 0x0000004021219836 */ /* 0x000fce0000000000 */
.L_x_43:
[----:B------:R-:W-:Y:S01]  /*37a0*/  LEA R34, R32, 0xc0800000, 0x17 ;  /* 0xc080000020227811 */ /* 0x000fe200078eb8ff */
[----:B------:R-:W-:Y:S01]  /*37b0*/  VIADD R37, R37, 0xffffff81 ;  /* 0xffffff8125257836 */ /* 0x000fe20000000000 */
[----:B------:R-:W-:Y:S02]  /*37c0*/  BSSY.RECONVERGENT B2, `(.L_x_48) ;  /* 0x0000035000027945 */ /* 0x000fe40003800200 */
[----:B------:R-:W-:Y:S01]  /*37d0*/  IADD3 R41, PT, PT, -R34, R35, RZ ;  /* 0x0000002322297210 */ /* 0x000fe20007ffe1ff */
[----:B------:R-:W-:-:S03]  /*37e0*/  IMAD R2, R37, -0x800000, R2 ;  /* 0xff80000025027824 */ /* 0x000fc600078e0202 */
[----:B------:R-:W0:Y:S01]  /*37f0*/  MUFU.RCP R34, R41 ;  /* 0x0000002900227308 */ /* 0x000e220000001000 */
[----:B------:R-:W-:-:S04]  /*3800*/  FADD.FTZ R35, -R41, -RZ ;  /* 0x800000ff29237221 */ /* 0x000fc80000010100 */
[----:B0-----:R-:W-:-:S04]  /*3810*/  FFMA R39, R34, R35, 1 ;  /* 0x3f80000022277423 */ /* 0x001fc80000000023 */
[----:B------:R-:W-:-:S04]  /*3820*/  FFMA R39, R34, R39, R34 ;  /* 0x0000002722277223 */ /* 0x000fc80000000022 */
[----:B------:R-:W-:-:S04]  /*3830*/  FFMA R34, R2, R39, RZ ;  /* 0x0000002702227223 */ /* 0x000fc800000000ff */
[----:B------:R-:W-:-:S04]  /*3840*/  FFMA R36, R35, R34, R2 ;  /* 0x0000002223247223 */ /* 0x000fc80000000002 */
[----:B------:R-:W-:Y:S01]  /*3850*/  FFMA R36, R39, R36, R34 ;  /* 0x0000002427247223 */ /* 0x000fe20000000022 */
[----:B------:R-:W-:-:S03]  /*3860*/  IADD3 R34, PT, PT, R37, 0x7f, -R32 ;  /* 0x0000007f25227810 */ /* 0x000fc60007ffe820 */
[----:B------:R-:W-:Y:S02]  /*3870*/  FFMA R35, R35, R36, R2 ;  /* 0x0000002423237223 */ /* 0x000fe40000000002 */
[----:B------:R-:W-:Y:S02]  /*3880*/  IMAD.IADD R33, R34, 0x1, R33 ;  /* 0x0000000122217824 */ /* 0x000fe400078e0221 */
[----:B------:R-:W-:-:S05]  /*3890*/  FFMA R2, R39, R35, R36 ;  /* 0x0000002327027223 */ /* 0x000fca0000000024 */
[----:B------:R-:W-:-:S04]  /*38a0*/  SHF.R.U32.HI R32, RZ, 0x17, R2 ;  /* 0x00000017ff207819 */ /* 0x000fc80000011602 */
[----:B------:R-:W-:-:S04]  /*38b0*/  LOP3.LUT R32, R32, 0xff, RZ, 0xc0, !PT ;  /* 0x000000ff20207812 */ /* 0x000fc800078ec0ff */
[----:B------:R-:W-:-:S05]  /*38c0*/  IADD3 R32, PT, PT, R32, R33, RZ ;  /* 0x0000002120207210 */ /* 0x000fca0007ffe0ff */
[----:B------:R-:W-:-:S05]  /*38d0*/  VIADD R34, R32, 0xffffffff ;  /* 0xffffffff20227836 */ /* 0x000fca0000000000 */
[----:B------:R-:W-:-:S13]  /*38e0*/  ISETP.GE.U32.AND P0, PT, R34, 0xfe, PT ;  /* 0x000000fe2200780c */ /* 0x000fda0003f06070 */
[----:B------:R-:W-:Y:S05]  /*38f0*/  @!P0 BRA `(.L_x_49) ;  /* 0x0000000000808947 */ /* 0x000fea0003800000 */
[----:B------:R-:W-:-:S13]  /*3900*/  ISETP.GT.AND P0, PT, R32, 0xfe, PT ;  /* 0x000000fe2000780c */ /* 0x000fda0003f04270 */
[----:B------:R-:W-:Y:S05]  /*3910*/  @P0 BRA `(.L_x_50) ;  /* 0x00000000006c0947 */ /* 0x000fea0003800000 */
[----:B------:R-:W-:-:S13]  /*3920*/  ISETP.GE.AND P0, PT, R32, 0x1, PT ;  /* 0x000000012000780c */ /* 0x000fda0003f06270 */
[----:B------:R-:W-:Y:S05]  /*3930*/  @P0 BRA `(.L_x_51) ;  /* 0x0000000000740947 */ /* 0x000fea0003800000 */
[----:B------:R-:W-:Y:S02]  /*3940*/  ISETP.GE.AND P0, PT, R32, -0x18, PT ;  /* 0xffffffe82000780c */ /* 0x000fe40003f06270 */
[----:B------:R-:W-:-:S11]  /*3950*/  LOP3.LUT R2, R2, 0x80000000, RZ, 0xc0, !PT ;  /* 0x8000000002027812 */ /* 0x000fd600078ec0ff */
[----:B------:R-:W-:Y:S05]  /*3960*/  @!P0 BRA `(.L_x_51) ;  /* 0x0000000000688947 */ /* 0x000fea0003800000 */
[CCC-:B------:R-:W-:Y:S01]  /*3970*/  FFMA.RZ R33, R39.reuse, R35.reuse, R36.reuse ;  /* 0x0000002327217223 */ /* 0x1c0fe2000000c024 */
[CCC-:B------:R-:W-:Y:S01]  /*3980*/  FFMA.RP R34, R39.reuse, R35.reuse, R36.reuse ;  /* 0x0000002327227223 */ /* 0x1c0fe20000008024 */
[----:B------:R-:W-:Y:S01]  /*3990*/  FFMA.RM R39, R39, R35, R36 ;  /* 0x0000002327277223 */ /* 0x000fe20000004024 */
[C---:B------:R-:W-:Y:S01]  /*39a0*/  VIADD R35, R32.reuse, 0x20 ;  /* 0x0000002020237836 */ /* 0x040fe20000000000 */
[C---:B------:R-:W-:Y:S02]  /*39b0*/  ISETP.NE.AND P2, PT, R32.reuse, RZ, PT ;  /* 0x000000ff2000720c */ /* 0x040fe40003f45270 */
[----:B------:R-:W-:Y:S02]  /*39c0*/  LOP3.LUT R33, R33, 0x7fffff, RZ, 0xc0, !PT ;  /* 0x007fffff21217812 */ /* 0x000fe400078ec0ff */
[----:B------:R-:W-:Y:S02]  /*39d0*/  ISETP.NE.AND P1, PT, R32, RZ, PT ;  /* 0x000000ff2000720c */ /* 0x000fe40003f25270 */
[----:B------:R-:W-:-:S02]  /*39e0*/  LOP3.LUT R36, R33, 0x800000, RZ, 0xfc, !PT ;  /* 0x0080000021247812 */ /* 0x000fc400078efcff */
[----:B------:R-:W-:Y:S02]  /*39f0*/  IADD3 R32, PT, PT, -R32, RZ, RZ ;  /* 0x000000ff20207210 */ /* 0x000fe40007ffe1ff */
[----:B------:R-:W-:Y:S02]  /*3a00*/  SHF.L.U32 R35, R36, R35, RZ ;  /* 0x0000002324237219 */ /* 0x000fe400000006ff */
[----:B------:R-:W-:Y:S02]  /*3a10*/  FSETP.NEU.FTZ.AND P0, PT, R34, R39, PT ;  /* 0x000000272200720b */ /* 0x000fe40003f1d000 */
[----:B------:R-:W-:Y:S02]  /*3a20*/  SEL R33, R32, RZ, P2 ;  /* 0x000000ff20217207 */ /* 0x000fe40001000000 */
[----:B------:R-:W-:Y:S02]  /*3a30*/  ISETP.NE.AND P1, PT, R35, RZ, P1 ;  /* 0x000000ff2300720c */ /* 0x000fe40000f25270 */
[----:B------:R-:W-:-:S02]  /*3a40*/  SHF.R.U32.HI R35, RZ, R33, R36 ;  /* 0x00000021ff237219 */ /* 0x000fc40000011624 */
[----:B------:R-:W-:Y:S02]  /*3a50*/  PLOP3.LUT P0, PT, P0, P1, PT, 0xf8, 0x8f ;  /* 0x00000000008f781c */ /* 0x000fe40000703f70 */
[----:B------:R-:W-:Y:S02]  /*3a60*/  SHF.R.U32.HI R33, RZ, 0x1, R35 ;  /* 0x00000001ff217819 */ /* 0x000fe40000011623 */
[----:B------:R-:W-:-:S04]  /*3a70*/  SEL R32, RZ, 0x1, !P0 ;  /* 0x00000001ff207807 */ /* 0x000fc80004000000 */
[----:B------:R-:W-:-:S04]  /*3a80*/  LOP3.LUT R32, R32, 0x1, R33, 0xf8, !PT ;  /* 0x0000000120207812 */ /* 0x000fc800078ef821 */
[----:B------:R-:W-:-:S05]  /*3a90*/  LOP3.LUT R32, R32, R35, RZ, 0xc0, !PT ;  /* 0x0000002320207212 */ /* 0x000fca00078ec0ff */
[----:B------:R-:W-:-:S05]  /*3aa0*/  IMAD.IADD R33, R33, 0x1, R32 ;  /* 0x0000000121217824 */ /* 0x000fca00078e0220 */
[----:B------:R-:W-:Y:S01]  /*3ab0*/  LOP3.LUT R2, R33, R2, RZ, 0xfc, !PT ;  /* 0x0000000221027212 */ /* 0x000fe200078efcff */
[----:B------:R-:W-:Y:S06]  /*3ac0*/  BRA `(.L_x_51) ;  /* 0x0000000000107947 */ /* 0x000fec0003800000 */
.L_x_50:
[----:B------:R-:W-:-:S04]  /*3ad0*/  LOP3.LUT R2, R2, 0x80000000, RZ, 0xc0, !PT ;  /* 0x8000000002027812 */ /* 0x000fc800078ec0ff */
[----:B------:R-:W-:Y:S01]  /*3ae0*/  LOP3.LUT R2, R2, 0x7f800000, RZ, 0xfc, !PT ;  /* 0x7f80000002027812 */ /* 0x000fe200078efcff */
[----:B------:R-:W-:Y:S06]  /*3af0*/  BRA `(.L_x_51) ;  /* 0x0000000000047947 */ /* 0x000fec0003800000 */
.L_x_49:
[----:B------:R-:W-:-:S07]  /*3b00*/  IMAD R2, R33, 0x800000, R2 ;  /* 0x0080000021027824 */ /* 0x000fce00078e0202 */
.L_x_51:
[----:B------:R-:W-:Y:S05]  /*3b10*/  BSYNC.RECONVERGENT B2 ;  /* 0x0000000000027941 */ /* 0x000fea0003800200 */
.L_x_48:
[----:B------:R-:W-:Y:S05]  /*3b20*/  BRA `(.L_x_52) ;  /* 0x0000000000207947 */ /* 0x000fea0003800000 */
.L_x_47:
[----:B------:R-:W-:-:S04]  /*3b30*/  LOP3.LUT R2, R35, 0x80000000, R2, 0x48, !PT ;  /* 0x8000000023027812 */ /* 0x000fc800078e4802 */
[----:B------:R-:W-:Y:S01]  /*3b40*/  LOP3.LUT R2, R2, 0x7f800000, RZ, 0xfc, !PT ;  /* 0x7f80000002027812 */ /* 0x000fe200078efcff */
[----:B------:R-:W-:Y:S06]  /*3b50*/  BRA `(.L_x_52) ;  /* 0x0000000000147947 */ /* 0x000fec0003800000 */
.L_x_46:
[----:B------:R-:W-:Y:S01]  /*3b60*/  LOP3.LUT R2, R35, 0x80000000, R2, 0x48, !PT ;  /* 0x8000000023027812 */ /* 0x000fe200078e4802 */
[----:B------:R-:W-:Y:S06]  /*3b70*/  BRA `(.L_x_52) ;  /* 0x00000000000c7947 */ /* 0x000fec0003800000 */
.L_x_45:
[----:B------:R-:W0:Y:S01]  /*3b80*/  MUFU.RSQ R2, -QNAN ;  /* 0xffc0000000027908 */ /* 0x000e220000001400 */
[----:B------:R-:W-:Y:S05]  /*3b90*/  BRA `(.L_x_52) ;  /* 0x0000000000047947 */ /* 0x000fea0003800000 */
.L_x_44:
[----:B------:R-:W-:-:S07]  /*3ba0*/  FADD.FTZ R2, R2, R0 ;  /* 0x0000000002027221 */ /* 0x000fce0000010000 */
.L_x_52:
[----:B------:R-:W-:Y:S05]  /*3bb0*/  BSYNC.RECONVERGENT B1 ;  /* 0x0000000000017941 */ /* 0x000fea0003800200 */
.L_x_42:
[----:B------:R-:W-:Y:S01]  /*3bc0*/  MOV R32, R30 ;  /* 0x0000001e00207202 */ /* 0x000fe20000000f00 */
[----:B------:R-:W-:-:S04]  /*3bd0*/  IMAD.MOV.U32 R33, RZ, RZ, 0x0 ;  /* 0x00000000ff217424 */ /* 0x000fc800078e00ff */
[----:B0-----:R-:W-:Y:S05]  /*3be0*/  RET.REL.NODEC R32 `(_Z18judge_flipping_comPfS_S_S_S_ifi) ;  /* 0xffffffc420047950 */ /* 0x001fea0003c3ffff */
.L_x_53:
        /* <DEDUP_REMOVED lines=9> */
.L_x_54:


//--------------------- .nv.global.init           --------------------------
	.section	.nv.global.init,"aw",@progbits
.nv.global.init:
	.type		$str$1,@object
	.size		$str$1,($str - $str$1)
$str$1:
        /*0000*/ 	.byte	0x0a, 0x00
	.type		$str,@object
	.size		$str,(.L_0 - $str)
$str:
        /*0002*/ 	.byte	0x25, 0x64, 0x20, 0x00
.L_0:


//--------------------- .nv.shared.reserved.0     --------------------------
	.section	.nv.shared.reserved.0,"aw",@nobits
	.weak		__nv_reservedSMEM_offset_0_alias
	.size		__nv_reservedSMEM_offset_0_alias, 0, 64
	.other		__nv_reservedSMEM_offset_0_alias,@"STO_CUDA_RESERVED_SHARED STV_DEFAULT"
__nv_reservedSMEM_offset_0_alias:
	.zero		0
	.zero		64


//--------------------- .nv.constant0._Z13trytry_spin32Pf --------------------------
	.section	.nv.constant0._Z13trytry_spin32Pf,"a",@progbits
	.sectionflags	@""
	.align	4
.nv.constant0._Z13trytry_spin32Pf:
	.zero		904


//--------------------- .nv.constant0._Z14clear_matrix_BPf --------------------------
	.section	.nv.constant0._Z14clear_matrix_BPf,"a",@progbits
	.sectionflags	@""
	.align	4
.nv.constant0._Z14clear_matrix_BPf:
	.zero		904


//--------------------- .nv.constant0._Z18judge_flipping_comPfS_S_S_S_ifi --------------------------
	.section	.nv.constant0._Z18judge_flipping_comPfS_S_S_S_ifi,"a",@progbits
	.sectionflags	@""
	.align	4
.nv.constant0._Z18judge_flipping_comPfS_S_S_S_ifi:
	.zero		948


//--------------------- SYMBOLS --------------------------

	.type		.nv.reservedSmem.offset0,@object
	.size		.nv.reservedSmem.offset0,0x4
	.type		vprintf,@function
